// auto-generated by cutlass_sweep.gemm — config: {"arch": "sm_90", "cluster_m": 1, "cluster_n": 1, "dtype": "fp16", "dtype_b": "fp16", "layout": "nt", "stages": 0, "tile_k": 64, "tile_m": 512, "tile_n": 48}
#include "cutlass/cutlass.h"
#include "cutlass/gemm/collective/collective_builder.hpp"
#include "cutlass/gemm/device/gemm_universal_adapter.h"
#include "cutlass/gemm/kernel/gemm_universal.hpp"
#include "cutlass/epilogue/collective/collective_builder.hpp"

using ElemA = cutlass::half_t;
using ElemB = cutlass::half_t;
using ElemCD = cutlass::half_t;
using Acc  = float;
using TileShape    = cute::Shape<cute::_512, cute::_48, cute::_64>;
using ClusterShape = cute::Shape<cute::_1, cute::_1, cute::_1>;

using CollectiveEpilogue = typename cutlass::epilogue::collective::CollectiveBuilder<
    cutlass::arch::Sm90, cutlass::arch::OpClassTensorOp,
    TileShape, ClusterShape,
    cutlass::epilogue::collective::EpilogueTileAuto,
    Acc, Acc,
    ElemCD, cutlass::layout::RowMajor, 128 / cutlass::sizeof_bits<ElemCD>::value,
    ElemCD, cutlass::layout::RowMajor, 128 / cutlass::sizeof_bits<ElemCD>::value,
    cutlass::epilogue::collective::EpilogueScheduleAuto
  >::CollectiveOp;

using CollectiveMainloop = typename cutlass::gemm::collective::CollectiveBuilder<
    cutlass::arch::Sm90, cutlass::arch::OpClassTensorOp,
    ElemA, cutlass::layout::RowMajor, 128 / cutlass::sizeof_bits<ElemA>::value,
    ElemB, cutlass::layout::ColumnMajor, 128 / cutlass::sizeof_bits<ElemB>::value,
    Acc,
    TileShape, ClusterShape,
    cutlass::gemm::collective::StageCountAutoCarveout<static_cast<int>(sizeof(typename CollectiveEpilogue::SharedStorage))>,
    cutlass::gemm::collective::KernelScheduleAuto
  >::CollectiveOp;

using GemmKernel = cutlass::gemm::kernel::GemmUniversal<
    cute::Shape<int,int,int,int>,
    CollectiveMainloop,
    CollectiveEpilogue
>;
using Gemm = cutlass::gemm::device::GemmUniversalAdapter<GemmKernel>;

// Force the device kernel symbol into the cubin without needing a host main.
auto* _anchor = &cutlass::device_kernel<GemmKernel>;


// ===== COMPILED SASS (sm_90a) =====

	.target	sm_90a

	.elftype	@"ET_EXEC"


//--------------------- .note.nv.tkinfo           --------------------------
	.section	.note.nv.tkinfo,"",@"SHT_NOTE"
	.sectionflags	@"SHF_NOTE_NV_TKINFO"
	.tkinfo
        /*0018*/ 	.word	0x00000002
        /*0030*/ 	.string	""
        /*0030*/ 	.string	"ptxas"
        /*0030*/ 	.string	"Cuda compilation tools, release 13.0, V13.0.88"
        /*0030*/ 	.string	"Build cuda_13.0.r13.0/compiler.36424714_0"
        /*0030*/ 	.string	"-arch sm_90a -m 64 "



//--------------------- .note.nv.cuinfo           --------------------------
	.section	.note.nv.cuinfo,"",@"SHT_NOTE"
	.sectionflags	@"SHF_NOTE_NV_CUINFO"
        /*0018*/ 	.short	0x0002
        /*001a*/ 	.short	0x005a
        /*001c*/ 	.short	0x0082
	.zero		2


//--------------------- .nv.info                  --------------------------
	.section	.nv.info,"",@"SHT_CUDA_INFO"
	.align	4


	//----- nvinfo : EIATTR_REGCOUNT
	.align		4
        /*0000*/ 	.byte	0x04, 0x2f
        /*0002*/ 	.short	(.L_15 - .L_14)
	.align		4
.L_14:
        /*0004*/ 	.word	index@(_ZN7cutlass13device_kernelINS_4gemm6kernel13GemmUniversalIN4cute5tupleIJiiiiEEENS1_10collective13CollectiveMmaINS1_34MainloopSm90TmaGmmaWarpSpecializedILi3ENS5_IJNS4_1CILi1EEESB_SB_EEENS1_35KernelTmaWarpSpecializedCooperativeEEENS5_IJNSA_ILi512EEENSA_ILi48EEENSA_ILi64EEEEEENS_6half_tENS5_IJlSB_lEEESJ_SK_NS4_8TiledMMAINS4_8MMA_AtomIJNS4_4SM904GMMA25MMA_64x16x16_F32F16F16_SSILNSO_5MajorE0ELSQ_0ELNSO_7ScaleInE1ELSR_1EEEEEENS4_6LayoutINS5_IJNSA_ILi2EEESB_SB_EEENS5_IJSB_NSA_ILi0EEESX_EEEEENS5_IJNS4_10UnderscoreES10_S10_EEEEENS4_13SM90_TMA_LOADENS4_14ComposedLayoutINS4_7SwizzleILi3ELi4ELi3EEENS4_18smem_ptr_flag_bitsILi16EEENSU_INS5_IJNSA_ILi8EEESH_EEENS5_IJSH_SB_EEEEEEEvNS4_8identityES13_S1D_vS1E_EENS_8epilogue10collective6detail29Sm90TmaWarpSpecializedAdapterINS1H_15DefaultEpilogueISJ_SK_SK_NS1G_6thread17LinearCombinationISJ_Li1EffLNS1L_9ScaleType4KindE0ELNS_15FloatRoundStyleE2ESJ_EENS1_15EpilogueDefaultEEEEEvvEEEEvNT_6ParamsE)
        /*0008*/ 	.word	0x000000a8


	//----- nvinfo : EIATTR_FRAME_SIZE
	.align		4
.L_15:
        /*000c*/ 	.byte	0x04, 0x11
        /*000e*/ 	.short	(.L_17 - .L_16)
	.align		4
.L_16:
        /*0010*/ 	.word	index@(_ZN7cutlass13device_kernelINS_4gemm6kernel13GemmUniversalIN4cute5tupleIJiiiiEEENS1_10collective13CollectiveMmaINS1_34MainloopSm90TmaGmmaWarpSpecializedILi3ENS5_IJNS4_1CILi1EEESB_SB_EEENS1_35KernelTmaWarpSpecializedCooperativeEEENS5_IJNSA_ILi512EEENSA_ILi48EEENSA_ILi64EEEEEENS_6half_tENS5_IJlSB_lEEESJ_SK_NS4_8TiledMMAINS4_8MMA_AtomIJNS4_4SM904GMMA25MMA_64x16x16_F32F16F16_SSILNSO_5MajorE0ELSQ_0ELNSO_7ScaleInE1ELSR_1EEEEEENS4_6LayoutINS5_IJNSA_ILi2EEESB_SB_EEENS5_IJSB_NSA_ILi0EEESX_EEEEENS5_IJNS4_10UnderscoreES10_S10_EEEEENS4_13SM90_TMA_LOADENS4_14ComposedLayoutINS4_7SwizzleILi3ELi4ELi3EEENS4_18smem_ptr_flag_bitsILi16EEENSU_INS5_IJNSA_ILi8EEESH_EEENS5_IJSH_SB_EEEEEEEvNS4_8identityES13_S1D_vS1E_EENS_8epilogue10collective6detail29Sm90TmaWarpSpecializedAdapterINS1H_15DefaultEpilogueISJ_SK_SK_NS1G_6thread17LinearCombinationISJ_Li1EffLNS1L_9ScaleType4KindE0ELNS_15FloatRoundStyleE2ESJ_EENS1_15EpilogueDefaultEEEEEvvEEEEvNT_6ParamsE)
        /*0014*/ 	.word	0x00000000


	//----- nvinfo : EIATTR_MIN_STACK_SIZE
	.align		4
.L_17:
        /*0018*/ 	.byte	0x04, 0x12
        /*001a*/ 	.short	(.L_19 - .L_18)
	.align		4
.L_18:
        /*001c*/ 	.word	index@(_ZN7cutlass13device_kernelINS_4gemm6kernel13GemmUniversalIN4cute5tupleIJiiiiEEENS1_10collective13CollectiveMmaINS1_34MainloopSm90TmaGmmaWarpSpecializedILi3ENS5_IJNS4_1CILi1EEESB_SB_EEENS1_35KernelTmaWarpSpecializedCooperativeEEENS5_IJNSA_ILi512EEENSA_ILi48EEENSA_ILi64EEEEEENS_6half_tENS5_IJlSB_lEEESJ_SK_NS4_8TiledMMAINS4_8MMA_AtomIJNS4_4SM904GMMA25MMA_64x16x16_F32F16F16_SSILNSO_5MajorE0ELSQ_0ELNSO_7ScaleInE1ELSR_1EEEEEENS4_6LayoutINS5_IJNSA_ILi2EEESB_SB_EEENS5_IJSB_NSA_ILi0EEESX_EEEEENS5_IJNS4_10UnderscoreES10_S10_EEEEENS4_13SM90_TMA_LOADENS4_14ComposedLayoutINS4_7SwizzleILi3ELi4ELi3EEENS4_18smem_ptr_flag_bitsILi16EEENSU_INS5_IJNSA_ILi8EEESH_EEENS5_IJSH_SB_EEEEEEEvNS4_8identityES13_S1D_vS1E_EENS_8epilogue10collective6detail29Sm90TmaWarpSpecializedAdapterINS1H_15DefaultEpilogueISJ_SK_SK_NS1G_6thread17LinearCombinationISJ_Li1EffLNS1L_9ScaleType4KindE0ELNS_15FloatRoundStyleE2ESJ_EENS1_15EpilogueDefaultEEEEEvvEEEEvNT_6ParamsE)
        /*0020*/ 	.word	0x00000000
.L_19:


//--------------------- .nv.compat                --------------------------
	.section	.nv.compat,"",@"SHT_CUDA_COMPAT_INFO"
	.align	4
        /*0000*/ 	.byte	0x02, 0x09, 0x01, 0x00, 0x02, 0x02, 0x04, 0x00, 0x02, 0x05, 0x05, 0x00, 0x03, 0x07, 0x01, 0x01
        /*0010*/ 	.byte	0x02, 0x03, 0x01, 0x00, 0x02, 0x06, 0x01, 0x00, 0x04, 0x0b, 0x08, 0x00, 0x00, 0x00, 0x00, 0x00
        /*0020*/ 	.byte	0x00, 0x00, 0x00, 0x00


//--------------------- .nv.info._ZN7cutlass13device_kernelINS_4gemm6kernel13GemmUniversalIN4cute5tupleIJiiiiEEENS1_10collective13CollectiveMmaINS1_34MainloopSm90TmaGmmaWarpSpecializedILi3ENS5_IJNS4_1CILi1EEESB_SB_EEENS1_35KernelTmaWarpSpecializedCooperativeEEENS5_IJNSA_ILi512EEENSA_ILi48EEENSA_ILi64EEEEEENS_6half_tENS5_IJlSB_lEEESJ_SK_NS4_8TiledMMAINS4_8MMA_AtomIJNS4_4SM904GMMA25MMA_64x16x16_F32F16F16_SSILNSO_5MajorE0ELSQ_0ELNSO_7ScaleInE1ELSR_1EEEEEENS4_6LayoutINS5_IJNSA_ILi2EEESB_SB_EEENS5_IJSB_NSA_ILi0EEESX_EEEEENS5_IJNS4_10UnderscoreES10_S10_EEEEENS4_13SM90_TMA_LOADENS4_14ComposedLayoutINS4_7SwizzleILi3ELi4ELi3EEENS4_18smem_ptr_flag_bitsILi16EEENSU_INS5_IJNSA_ILi8EEESH_EEENS5_IJSH_SB_EEEEEEEvNS4_8identityES13_S1D_vS1E_EENS_8epilogue10collective6detail29Sm90TmaWarpSpecializedAdapterINS1H_15DefaultEpilogueISJ_SK_SK_NS1G_6thread17LinearCombinationISJ_Li1EffLNS1L_9ScaleType4KindE0ELNS_15FloatRoundStyleE2ESJ_EENS1_15EpilogueDefaultEEEEEvvEEEEvNT_6ParamsE --------------------------
	.section	.nv.info._ZN7cutlass13device_kernelINS_4gemm6kernel13GemmUniversalIN4cute5tupleIJiiiiEEENS1_10collective13CollectiveMmaINS1_34MainloopSm90TmaGmmaWarpSpecializedILi3ENS5_IJNS4_1CILi1EEESB_SB_EEENS1_35KernelTmaWarpSpecializedCooperativeEEENS5_IJNSA_ILi512EEENSA_ILi48EEENSA_ILi64EEEEEENS_6half_tENS5_IJlSB_lEEESJ_SK_NS4_8TiledMMAINS4_8MMA_AtomIJNS4_4SM904GMMA25MMA_64x16x16_F32F16F16_SSILNSO_5MajorE0ELSQ_0ELNSO_7ScaleInE1ELSR_1EEEEEENS4_6LayoutINS5_IJNSA_ILi2EEESB_SB_EEENS5_IJSB_NSA_ILi0EEESX_EEEEENS5_IJNS4_10UnderscoreES10_S10_EEEEENS4_13SM90_TMA_LOADENS4_14ComposedLayoutINS4_7SwizzleILi3ELi4ELi3EEENS4_18smem_ptr_flag_bitsILi16EEENSU_INS5_IJNSA_ILi8EEESH_EEENS5_IJSH_SB_EEEEEEEvNS4_8identityES13_S1D_vS1E_EENS_8epilogue10collective6detail29Sm90TmaWarpSpecializedAdapterINS1H_15DefaultEpilogueISJ_SK_SK_NS1G_6thread17LinearCombinationISJ_Li1EffLNS1L_9ScaleType4KindE0ELNS_15FloatRoundStyleE2ESJ_EENS1_15EpilogueDefaultEEEEEvvEEEEvNT_6ParamsE,"",@"SHT_CUDA_INFO"
	.sectionflags	@""
	.align	4


	//----- nvinfo : EIATTR_CUDA_API_VERSION
	.align		4
        /*0000*/ 	.byte	0x04, 0x37
        /*0002*/ 	.short	(.L_21 - .L_20)
.L_20:
        /*0004*/ 	.word	0x00000082


	//----- nvinfo : EIATTR_KPARAM_INFO
	.align		4
.L_21:
        /*0008*/ 	.byte	0x04, 0x17
        /*000a*/ 	.short	(.L_23 - .L_22)
.L_22:
        /*000c*/ 	.word	0x00000000
        /*0010*/ 	.short	0x0000
        /*0012*/ 	.short	0x0070
        /*0014*/ 	.byte	0x00, 0xf0, 0x01, 0x10


	//----- nvinfo : EIATTR_SPARSE_MMA_MASK
	.align		4
.L_23:
        /*0018*/ 	.byte	0x03, 0x50
        /*001a*/ 	.short	0x0000


	//----- nvinfo : EIATTR_MAXREG_COUNT
	.align		4
        /*001c*/ 	.byte	0x03, 0x1b
        /*001e*/ 	.short	0x00a8


	//----- nvinfo : EIATTR_NUM_BARRIERS
	.align		4
        /*0020*/ 	.byte	0x02, 0x4c
        /*0022*/ 	.byte	0x01
	.zero		1


	//----- nvinfo : EIATTR_EXTERNS
	.align		4
        /*0024*/ 	.byte	0x04, 0x0f
        /*0026*/ 	.short	(.L_25 - .L_24)


	//   ....[0]....
	.align		4
.L_24:
        /*0028*/ 	.word	index@(__assertfail)


	//----- nvinfo : EIATTR_MERCURY_ISA_VERSION
	.align		4
.L_25:
        /*002c*/ 	.byte	0x03, 0x5f
        /*002e*/ 	.short	0x0101


	//----- nvinfo : EIATTR_INT_WARP_WIDE_INSTR_OFFSETS
	.align		4
        /*0030*/ 	.byte	0x04, 0x31
        /*0032*/ 	.short	(.L_27 - .L_26)


	//   ....[0]....
.L_26:
        /*0034*/ 	.word	0x00000390


	//   ....[1]....
        /*0038*/ 	.word	0x000003c0


	//   ....[2]....
        /*003c*/ 	.word	0x000004a0


	//----- nvinfo : EIATTR_COOP_GROUP_MASK_REGIDS
	.align		4
.L_27:
        /*0040*/ 	.byte	0x04, 0x29
        /*0042*/ 	.short	(.L_29 - .L_28)


	//   ....[0]....
.L_28:
        /*0044*/ 	.word	0xffffffff


	//   ....[1]....
        /*0048*/ 	.word	0xffffffff


	//   ....[2]....
        /*004c*/ 	.word	0xffffffff


	//   ....[3]....
        /*0050*/ 	.word	0xffffffff


	//   ....[4]....
        /*0054*/ 	.word	0xffffffff


	//----- nvinfo : EIATTR_COOP_GROUP_INSTR_OFFSETS
	.align		4
.L_29:
        /*0058*/ 	.byte	0x04, 0x28
        /*005a*/ 	.short	(.L_31 - .L_30)


	//   ....[0]....
.L_30:
        /*005c*/ 	.word	0x00000060


	//   ....[1]....
        /*0060*/ 	.word	0x00000070


	//   ....[2]....
        /*0064*/ 	.word	0x00000130


	//   ....[3]....
        /*0068*/ 	.word	0x000002a0


	//   ....[4]....
        /*006c*/ 	.word	0x00000f50


	//----- nvinfo : EIATTR_REG_RECONFIG
	.align		4
.L_31:
        /*0070*/ 	.byte	0x01, 0x54
	.zero		2


	//----- nvinfo : EIATTR_SYSCALL_OFFSETS
	.align		4
        /*0074*/ 	.byte	0x04, 0x46
        /*0076*/ 	.short	(.L_33 - .L_32)


	//   ....[0]....
.L_32:
        /*0078*/ 	.word	0x00001110


	//----- nvinfo : EIATTR_MBARRIER_INSTR_OFFSETS
	.align		4
.L_33:
        /*007c*/ 	.byte	0x04, 0x39
        /*007e*/ 	.short	(.L_35 - .L_34)


	//   ....[0]....
.L_34:
        /*0080*/ 	.word	0x00000230
        /*0084*/ 	.word	0x000000ff
        /*0088*/ 	.word	0x00000000
        /*008c*/ 	.short	0x0100
        /*008e*/ 	.byte	0x08
	.zero		1


	//   ....[1]....
        /*0090*/ 	.word	0x00000240
        /*0094*/ 	.word	0x000000ff
        /*0098*/ 	.word	0x00000018
        /*009c*/ 	.short	0x0100
        /*009e*/ 	.byte	0x08
	.zero		1


	//   ....[2]....
        /*00a0*/ 	.word	0x00000250
        /*00a4*/ 	.word	0x000000ff
        /*00a8*/ 	.word	0x00000008
        /*00ac*/ 	.short	0x0100
        /*00ae*/ 	.byte	0x08
	.zero		1


	//   ....[3]....
        /*00b0*/ 	.word	0x00000260
        /*00b4*/ 	.word	0x000000ff
        /*00b8*/ 	.word	0x00000020
        /*00bc*/ 	.short	0x0100
        /*00be*/ 	.byte	0x08
	.zero		1


	//   ....[4]....
        /*00c0*/ 	.word	0x00000270
        /*00c4*/ 	.word	0x000000ff
        /*00c8*/ 	.word	0x00000010
        /*00cc*/ 	.short	0x0100
        /*00ce*/ 	.byte	0x08
	.zero		1


	//   ....[5]....
        /*00d0*/ 	.word	0x00000280
        /*00d4*/ 	.word	0x000000ff
        /*00d8*/ 	.word	0x00000028
        /*00dc*/ 	.short	0x0100
        /*00de*/ 	.byte	0x08
	.zero		1


	//   ....[6]....
        /*00e0*/ 	.word	0x00000510
        /*00e4*/ 	.word	0x000000ff
        /*00e8*/ 	.word	0x00000040
        /*00ec*/ 	.short	0x0100
        /*00ee*/ 	.byte	0x06
	.zero		1


	//   ....[7]....
        /*00f0*/ 	.word	0x00000570
        /*00f4*/ 	.word	0x000000ff
        /*00f8*/ 	.word	0x00000048
        /*00fc*/ 	.short	0x0100
        /*00fe*/ 	.byte	0x06
	.zero		1


	//   ....[8]....
        /*0100*/ 	.word	0x00001190
        /*0104*/ 	.word	0x00000003
        /*0108*/ 	.word	0x00000000
        /*010c*/ 	.short	0x010a
        /*010e*/ 	.byte	0x3f
	.zero		1


	//   ....[9]....
        /*0110*/ 	.word	0x000011d0
        /*0114*/ 	.word	0x00000003
        /*0118*/ 	.word	0x00000000
        /*011c*/ 	.short	0x010a
        /*011e*/ 	.byte	0x3f
	.zero		1


	//   ....[10]....
        /*0120*/ 	.word	0x000024d0
        /*0124*/ 	.word	0x000000ff
        /*0128*/ 	.word	0x00000000
        /*012c*/ 	.short	0x010a
        /*012e*/ 	.byte	0x08
	.zero		1


	//   ....[11]....
        /*0130*/ 	.word	0x00002510
        /*0134*/ 	.word	0x000000ff
        /*0138*/ 	.word	0x00000000
        /*013c*/ 	.short	0x010a
        /*013e*/ 	.byte	0x08
	.zero		1


	//   ....[12]....
        /*0140*/ 	.word	0x00003700
        /*0144*/ 	.word	0x000000ff
        /*0148*/ 	.word	0x00000000
        /*014c*/ 	.short	0x0101
        /*014e*/ 	.byte	0x08
	.zero		1


	//   ....[13]....
        /*0150*/ 	.word	0x000038b0
        /*0154*/ 	.word	0x00000000
        /*0158*/ 	.word	0x00000000
        /*015c*/ 	.short	0x0101
        /*015e*/ 	.byte	0x3f
	.zero		1


	//   ....[14]....
        /*0160*/ 	.word	0x0000b040
        /*0164*/ 	.word	0x0000000e
        /*0168*/ 	.word	0x00000018
        /*016c*/ 	.short	0x010a
        /*016e*/ 	.byte	0x3f
	.zero		1


	//   ....[15]....
        /*0170*/ 	.word	0x0000b3c0
        /*0174*/ 	.word	0x00000006
        /*0178*/ 	.word	0x00000048
        /*017c*/ 	.short	0x0101
        /*017e*/ 	.byte	0x3f
	.zero		1


	//   ....[16]....
        /*0180*/ 	.word	0x0000baf0
        /*0184*/ 	.word	0x00000007
        /*0188*/ 	.word	0x00000000
        /*018c*/ 	.short	0x010a
        /*018e*/ 	.byte	0x3f
	.zero		1


	//   ....[17]....
        /*0190*/ 	.word	0x0000bb70
        /*0194*/ 	.word	0x00000009
        /*0198*/ 	.word	0x00000000
        /*019c*/ 	.short	0x010a
        /*019e*/ 	.byte	0x3f
	.zero		1


	//   ....[18]....
        /*01a0*/ 	.word	0x0000bc00
        /*01a4*/ 	.word	0x00000003
        /*01a8*/ 	.word	0x00000000
        /*01ac*/ 	.short	0x010a
        /*01ae*/ 	.byte	0x3f
	.zero		1


	//   ....[19]....
        /*01b0*/ 	.word	0x0000bc60
        /*01b4*/ 	.word	0x00000003
        /*01b8*/ 	.word	0x00000000
        /*01bc*/ 	.short	0x010a
        /*01be*/ 	.byte	0x3f
	.zero		1


	//   ....[20]....
        /*01c0*/ 	.word	0x0000bcc0
        /*01c4*/ 	.word	0x00000005
        /*01c8*/ 	.word	0x00000000
        /*01cc*/ 	.short	0x010a
        /*01ce*/ 	.byte	0x3f
	.zero		1


	//   ....[21]....
        /*01d0*/ 	.word	0x0000bd90
        /*01d4*/ 	.word	0x0000000e
        /*01d8*/ 	.word	0x00000018
        /*01dc*/ 	.short	0x010a
        /*01de*/ 	.byte	0x3f
	.zero		1


	//   ....[22]....
        /*01e0*/ 	.word	0x0000be60
        /*01e4*/ 	.word	0x00000007
        /*01e8*/ 	.word	0x00000000
        /*01ec*/ 	.short	0x010a
        /*01ee*/ 	.byte	0x3f
	.zero		1


	//   ....[23]....
        /*01f0*/ 	.word	0x0000beb0
        /*01f4*/ 	.word	0x00000009
        /*01f8*/ 	.word	0x00000000
        /*01fc*/ 	.short	0x010a
        /*01fe*/ 	.byte	0x3f
	.zero		1


	//----- nvinfo : EIATTR_NUM_MBARRIERS
	.align		4
.L_35:
        /*0200*/ 	.byte	0x03, 0x38
        /*0202*/ 	.short	0x0008


	//----- nvinfo : EIATTR_EXIT_INSTR_OFFSETS
	.align		4
        /*0204*/ 	.byte	0x04, 0x1c
        /*0206*/ 	.short	(.L_37 - .L_36)


	//   ....[0]....
.L_36:
        /*0208*/ 	.word	0x000005c0


	//   ....[1]....
        /*020c*/ 	.word	0x00000e80


	//   ....[2]....
        /*0210*/ 	.word	0x0000a6b0


	//   ....[3]....
        /*0214*/ 	.word	0x0000ace0


	//   ....[4]....
        /*0218*/ 	.word	0x0000bc50


	//----- nvinfo : EIATTR_MAX_THREADS
	.align		4
.L_37:
        /*021c*/ 	.byte	0x04, 0x05
        /*021e*/ 	.short	(.L_39 - .L_38)
.L_38:
        /*0220*/ 	.word	0x00000180
        /*0224*/ 	.word	0x00000001
        /*0228*/ 	.word	0x00000001


	//----- nvinfo : EIATTR_CRS_STACK_SIZE
	.align		4
.L_39:
        /*022c*/ 	.byte	0x04, 0x1e
        /*022e*/ 	.short	(.L_41 - .L_40)
.L_40:
        /*0230*/ 	.word	0x00000000


	//----- nvinfo : EIATTR_CBANK_PARAM_SIZE
	.align		4
.L_41:
        /*0234*/ 	.byte	0x03, 0x19
        /*0236*/ 	.short	0x0470


	//----- nvinfo : EIATTR_PARAM_CBANK
	.align		4
        /*0238*/ 	.byte	0x04, 0x0a
        /*023a*/ 	.short	(.L_43 - .L_42)
	.align		4
.L_42:
        /*023c*/ 	.word	index@(.nv.constant0._ZN7cutlass13device_kernelINS_4gemm6kernel13GemmUniversalIN4cute5tupleIJiiiiEEENS1_10collective13CollectiveMmaINS1_34MainloopSm90TmaGmmaWarpSpecializedILi3ENS5_IJNS4_1CILi1EEESB_SB_EEENS1_35KernelTmaWarpSpecializedCooperativeEEENS5_IJNSA_ILi512EEENSA_ILi48EEENSA_ILi64EEEEEENS_6half_tENS5_IJlSB_lEEESJ_SK_NS4_8TiledMMAINS4_8MMA_AtomIJNS4_4SM904GMMA25MMA_64x16x16_F32F16F16_SSILNSO_5MajorE0ELSQ_0ELNSO_7ScaleInE1ELSR_1EEEEEENS4_6LayoutINS5_IJNSA_ILi2EEESB_SB_EEENS5_IJSB_NSA_ILi0EEESX_EEEEENS5_IJNS4_10UnderscoreES10_S10_EEEEENS4_13SM90_TMA_LOADENS4_14ComposedLayoutINS4_7SwizzleILi3ELi4ELi3EEENS4_18smem_ptr_flag_bitsILi16EEENSU_INS5_IJNSA_ILi8EEESH_EEENS5_IJSH_SB_EEEEEEEvNS4_8identityES13_S1D_vS1E_EENS_8epilogue10collective6detail29Sm90TmaWarpSpecializedAdapterINS1H_15DefaultEpilogueISJ_SK_SK_NS1G_6thread17LinearCombinationISJ_Li1EffLNS1L_9ScaleType4KindE0ELNS_15FloatRoundStyleE2ESJ_EENS1_15EpilogueDefaultEEEEEvvEEEEvNT_6ParamsE)
        /*0240*/ 	.short	0x0210
        /*0242*/ 	.short	0x0470


	//----- nvinfo : EIATTR_SW_WAR
	.align		4
.L_43:
        /*0244*/ 	.byte	0x04, 0x36
        /*0246*/ 	.short	(.L_45 - .L_44)
.L_44:
        /*0248*/ 	.word	0x00000008
.L_45:


//--------------------- .nv.callgraph             --------------------------
	.section	.nv.callgraph,"",@"SHT_CUDA_CALLGRAPH"
	.align	4
	.sectionentsize	8
	.align		4
        /*0000*/ 	.word	0x00000000
	.align		4
        /*0004*/ 	.word	0xffffffff
	.align		4
        /*0008*/ 	.word	index@(_ZN7cutlass13device_kernelINS_4gemm6kernel13GemmUniversalIN4cute5tupleIJiiiiEEENS1_10collective13CollectiveMmaINS1_34MainloopSm90TmaGmmaWarpSpecializedILi3ENS5_IJNS4_1CILi1EEESB_SB_EEENS1_35KernelTmaWarpSpecializedCooperativeEEENS5_IJNSA_ILi512EEENSA_ILi48EEENSA_ILi64EEEEEENS_6half_tENS5_IJlSB_lEEESJ_SK_NS4_8TiledMMAINS4_8MMA_AtomIJNS4_4SM904GMMA25MMA_64x16x16_F32F16F16_SSILNSO_5MajorE0ELSQ_0ELNSO_7ScaleInE1ELSR_1EEEEEENS4_6LayoutINS5_IJNSA_ILi2EEESB_SB_EEENS5_IJSB_NSA_ILi0EEESX_EEEEENS5_IJNS4_10UnderscoreES10_S10_EEEEENS4_13SM90_TMA_LOADENS4_14ComposedLayoutINS4_7SwizzleILi3ELi4ELi3EEENS4_18smem_ptr_flag_bitsILi16EEENSU_INS5_IJNSA_ILi8EEESH_EEENS5_IJSH_SB_EEEEEEEvNS4_8identityES13_S1D_vS1E_EENS_8epilogue10collective6detail29Sm90TmaWarpSpecializedAdapterINS1H_15DefaultEpilogueISJ_SK_SK_NS1G_6thread17LinearCombinationISJ_Li1EffLNS1L_9ScaleType4KindE0ELNS_15FloatRoundStyleE2ESJ_EENS1_15EpilogueDefaultEEEEEvvEEEEvNT_6ParamsE)
	.align		4
        /*000c*/ 	.word	index@(__assertfail)
	.align		4
        /*0010*/ 	.word	0x00000000
	.align		4
        /*0014*/ 	.word	0xfffffffe
	.align		4
        /*0018*/ 	.word	0x00000000
	.align		4
        /*001c*/ 	.word	0xfffffffd
	.align		4
        /*0020*/ 	.word	0x00000000
	.align		4
        /*0024*/ 	.word	0xfffffffc


//--------------------- .nv.constant4             --------------------------
	.section	.nv.constant4,"a",@progbits
	.align	8
	.align		8
.nv.constant4:
        /*0000*/ 	.dword	__assertfail
	.align		8
        /*0008*/ 	.dword	__unnamed_1
	.align		8
        /*0010*/ 	.dword	_ZN39_INTERNAL_43c70f7a_4_k_cu_802787b0_60494cuda3std3__45__cpo5beginE
	.align		8
        /*0018*/ 	.dword	_ZN39_INTERNAL_43c70f7a_4_k_cu_802787b0_60494cuda3std3__45__cpo3endE
	.align		8
        /*0020*/ 	.dword	_ZN39_INTERNAL_43c70f7a_4_k_cu_802787b0_60494cuda3std3__45__cpo6cbeginE
	.align		8
        /*0028*/ 	.dword	_ZN39_INTERNAL_43c70f7a_4_k_cu_802787b0_60494cuda3std3__45__cpo4cendE
	.align		8
        /*0030*/ 	.dword	_ZN39_INTERNAL_43c70f7a_4_k_cu_802787b0_60494cuda3std3__441_GLOBAL__N__43c70f7a_4_k_cu_802787b0_60496ignoreE
	.align		8
        /*0038*/ 	.dword	_ZN39_INTERNAL_43c70f7a_4_k_cu_802787b0_60494cuda3std3__419piecewise_constructE
	.align		8
        /*0040*/ 	.dword	_ZN39_INTERNAL_43c70f7a_4_k_cu_802787b0_60494cuda3std3__48in_placeE
	.align		8
        /*0048*/ 	.dword	_ZN39_INTERNAL_43c70f7a_4_k_cu_802787b0_60494cuda3std6ranges3__45__cpo4swapE
	.align		8
        /*0050*/ 	.dword	_ZN39_INTERNAL_43c70f7a_4_k_cu_802787b0_60494cuda3std6ranges3__45__cpo9iter_moveE
	.align		8
        /*0058*/ 	.dword	_ZN39_INTERNAL_43c70f7a_4_k_cu_802787b0_60494cute7productE
	.align		8
        /*0060*/ 	.dword	_ZN39_INTERNAL_43c70f7a_4_k_cu_802787b0_60494cute1_E
	.align		8
        /*0068*/ 	.dword	$str$22
	.align		8
        /*0070*/ 	.dword	$str$23


//--------------------- .text._ZN7cutlass13device_kernelINS_4gemm6kernel13GemmUniversalIN4cute5tupleIJiiiiEEENS1_10collective13CollectiveMmaINS1_34MainloopSm90TmaGmmaWarpSpecializedILi3ENS5_IJNS4_1CILi1EEESB_SB_EEENS1_35KernelTmaWarpSpecializedCooperativeEEENS5_IJNSA_ILi512EEENSA_ILi48EEENSA_ILi64EEEEEENS_6half_tENS5_IJlSB_lEEESJ_SK_NS4_8TiledMMAINS4_8MMA_AtomIJNS4_4SM904GMMA25MMA_64x16x16_F32F16F16_SSILNSO_5MajorE0ELSQ_0ELNSO_7ScaleInE1ELSR_1EEEEEENS4_6LayoutINS5_IJNSA_ILi2EEESB_SB_EEENS5_IJSB_NSA_ILi0EEESX_EEEEENS5_IJNS4_10UnderscoreES10_S10_EEEEENS4_13SM90_TMA_LOADENS4_14ComposedLayoutINS4_7SwizzleILi3ELi4ELi3EEENS4_18smem_ptr_flag_bitsILi16EEENSU_INS5_IJNSA_ILi8EEESH_EEENS5_IJSH_SB_EEEEEEEvNS4_8identityES13_S1D_vS1E_EENS_8epilogue10collective6detail29Sm90TmaWarpSpecializedAdapterINS1H_15DefaultEpilogueISJ_SK_SK_NS1G_6thread17LinearCombinationISJ_Li1EffLNS1L_9ScaleType4KindE0ELNS_15FloatRoundStyleE2ESJ_EENS1_15EpilogueDefaultEEEEEvvEEEEvNT_6ParamsE --------------------------
	.section	.text._ZN7cutlass13device_kernelINS_4gemm6kernel13GemmUniversalIN4cute5tupleIJiiiiEEENS1_10collective13CollectiveMmaINS1_34MainloopSm90TmaGmmaWarpSpecializedILi3ENS5_IJNS4_1CILi1EEESB_SB_EEENS1_35KernelTmaWarpSpecializedCooperativeEEENS5_IJNSA_ILi512EEENSA_ILi48EEENSA_ILi64EEEEEENS_6half_tENS5_IJlSB_lEEESJ_SK_NS4_8TiledMMAINS4_8MMA_AtomIJNS4_4SM904GMMA25MMA_64x16x16_F32F16F16_SSILNSO_5MajorE0ELSQ_0ELNSO_7ScaleInE1ELSR_1EEEEEENS4_6LayoutINS5_IJNSA_ILi2EEESB_SB_EEENS5_IJSB_NSA_ILi0EEESX_EEEEENS5_IJNS4_10UnderscoreES10_S10_EEEEENS4_13SM90_TMA_LOADENS4_14ComposedLayoutINS4_7SwizzleILi3ELi4ELi3EEENS4_18smem_ptr_flag_bitsILi16EEENSU_INS5_IJNSA_ILi8EEESH_EEENS5_IJSH_SB_EEEEEEEvNS4_8identityES13_S1D_vS1E_EENS_8epilogue10collective6detail29Sm90TmaWarpSpecializedAdapterINS1H_15DefaultEpilogueISJ_SK_SK_NS1G_6thread17LinearCombinationISJ_Li1EffLNS1L_9ScaleType4KindE0ELNS_15FloatRoundStyleE2ESJ_EENS1_15EpilogueDefaultEEEEEvvEEEEvNT_6ParamsE,"ax",@progbits
	.align	128
.text._ZN7cutlass13device_kernelINS_4gemm6kernel13GemmUniversalIN4cute5tupleIJiiiiEEENS1_10collective13CollectiveMmaINS1_34MainloopSm90TmaGmmaWarpSpecializedILi3ENS5_IJNS4_1CILi1EEESB_SB_EEENS1_35KernelTmaWarpSpecializedCooperativeEEENS5_IJNSA_ILi512EEENSA_ILi48EEENSA_ILi64EEEEEENS_6half_tENS5_IJlSB_lEEESJ_SK_NS4_8TiledMMAINS4_8MMA_AtomIJNS4_4SM904GMMA25MMA_64x16x16_F32F16F16_SSILNSO_5MajorE0ELSQ_0ELNSO_7ScaleInE1ELSR_1EEEEEENS4_6LayoutINS5_IJNSA_ILi2EEESB_SB_EEENS5_IJSB_NSA_ILi0EEESX_EEEEENS5_IJNS4_10UnderscoreES10_S10_EEEEENS4_13SM90_TMA_LOADENS4_14ComposedLayoutINS4_7SwizzleILi3ELi4ELi3EEENS4_18smem_ptr_flag_bitsILi16EEENSU_INS5_IJNSA_ILi8EEESH_EEENS5_IJSH_SB_EEEEEEEvNS4_8identityES13_S1D_vS1E_EENS_8epilogue10collective6detail29Sm90TmaWarpSpecializedAdapterINS1H_15DefaultEpilogueISJ_SK_SK_NS1G_6thread17LinearCombinationISJ_Li1EffLNS1L_9ScaleType4KindE0ELNS_15FloatRoundStyleE2ESJ_EENS1_15EpilogueDefaultEEEEEvvEEEEvNT_6ParamsE:
        .type           _ZN7cutlass13device_kernelINS_4gemm6kernel13GemmUniversalIN4cute5tupleIJiiiiEEENS1_10collective13CollectiveMmaINS1_34MainloopSm90TmaGmmaWarpSpecializedILi3ENS5_IJNS4_1CILi1EEESB_SB_EEENS1_35KernelTmaWarpSpecializedCooperativeEEENS5_IJNSA_ILi512EEENSA_ILi48EEENSA_ILi64EEEEEENS_6half_tENS5_IJlSB_lEEESJ_SK_NS4_8TiledMMAINS4_8MMA_AtomIJNS4_4SM904GMMA25MMA_64x16x16_F32F16F16_SSILNSO_5MajorE0ELSQ_0ELNSO_7ScaleInE1ELSR_1EEEEEENS4_6LayoutINS5_IJNSA_ILi2EEESB_SB_EEENS5_IJSB_NSA_ILi0EEESX_EEEEENS5_IJNS4_10UnderscoreES10_S10_EEEEENS4_13SM90_TMA_LOADENS4_14ComposedLayoutINS4_7SwizzleILi3ELi4ELi3EEENS4_18smem_ptr_flag_bitsILi16EEENSU_INS5_IJNSA_ILi8EEESH_EEENS5_IJSH_SB_EEEEEEEvNS4_8identityES13_S1D_vS1E_EENS_8epilogue10collective6detail29Sm90TmaWarpSpecializedAdapterINS1H_15DefaultEpilogueISJ_SK_SK_NS1G_6thread17LinearCombinationISJ_Li1EffLNS1L_9ScaleType4KindE0ELNS_15FloatRoundStyleE2ESJ_EENS1_15EpilogueDefaultEEEEEvvEEEEvNT_6ParamsE,@function
        .size           _ZN7cutlass13device_kernelINS_4gemm6kernel13GemmUniversalIN4cute5tupleIJiiiiEEENS1_10collective13CollectiveMmaINS1_34MainloopSm90TmaGmmaWarpSpecializedILi3ENS5_IJNS4_1CILi1EEESB_SB_EEENS1_35KernelTmaWarpSpecializedCooperativeEEENS5_IJNSA_ILi512EEENSA_ILi48EEENSA_ILi64EEEEEENS_6half_tENS5_IJlSB_lEEESJ_SK_NS4_8TiledMMAINS4_8MMA_AtomIJNS4_4SM904GMMA25MMA_64x16x16_F32F16F16_SSILNSO_5MajorE0ELSQ_0ELNSO_7ScaleInE1ELSR_1EEEEEENS4_6LayoutINS5_IJNSA_ILi2EEESB_SB_EEENS5_IJSB_NSA_ILi0EEESX_EEEEENS5_IJNS4_10UnderscoreES10_S10_EEEEENS4_13SM90_TMA_LOADENS4_14ComposedLayoutINS4_7SwizzleILi3ELi4ELi3EEENS4_18smem_ptr_flag_bitsILi16EEENSU_INS5_IJNSA_ILi8EEESH_EEENS5_IJSH_SB_EEEEEEEvNS4_8identityES13_S1D_vS1E_EENS_8epilogue10collective6detail29Sm90TmaWarpSpecializedAdapterINS1H_15DefaultEpilogueISJ_SK_SK_NS1G_6thread17LinearCombinationISJ_Li1EffLNS1L_9ScaleType4KindE0ELNS_15FloatRoundStyleE2ESJ_EENS1_15EpilogueDefaultEEEEEvvEEEEvNT_6ParamsE,(.L_x_244 - _ZN7cutlass13device_kernelINS_4gemm6kernel13GemmUniversalIN4cute5tupleIJiiiiEEENS1_10collective13CollectiveMmaINS1_34MainloopSm90TmaGmmaWarpSpecializedILi3ENS5_IJNS4_1CILi1EEESB_SB_EEENS1_35KernelTmaWarpSpecializedCooperativeEEENS5_IJNSA_ILi512EEENSA_ILi48EEENSA_ILi64EEEEEENS_6half_tENS5_IJlSB_lEEESJ_SK_NS4_8TiledMMAINS4_8MMA_AtomIJNS4_4SM904GMMA25MMA_64x16x16_F32F16F16_SSILNSO_5MajorE0ELSQ_0ELNSO_7ScaleInE1ELSR_1EEEEEENS4_6LayoutINS5_IJNSA_ILi2EEESB_SB_EEENS5_IJSB_NSA_ILi0EEESX_EEEEENS5_IJNS4_10UnderscoreES10_S10_EEEEENS4_13SM90_TMA_LOADENS4_14ComposedLayoutINS4_7SwizzleILi3ELi4ELi3EEENS4_18smem_ptr_flag_bitsILi16EEENSU_INS5_IJNSA_ILi8EEESH_EEENS5_IJSH_SB_EEEEEEEvNS4_8identityES13_S1D_vS1E_EENS_8epilogue10collective6detail29Sm90TmaWarpSpecializedAdapterINS1H_15DefaultEpilogueISJ_SK_SK_NS1G_6thread17LinearCombinationISJ_Li1EffLNS1L_9ScaleType4KindE0ELNS_15FloatRoundStyleE2ESJ_EENS1_15EpilogueDefaultEEEEEvvEEEEvNT_6ParamsE)
        .other          _ZN7cutlass13device_kernelINS_4gemm6kernel13GemmUniversalIN4cute5tupleIJiiiiEEENS1_10collective13CollectiveMmaINS1_34MainloopSm90TmaGmmaWarpSpecializedILi3ENS5_IJNS4_1CILi1EEESB_SB_EEENS1_35KernelTmaWarpSpecializedCooperativeEEENS5_IJNSA_ILi512EEENSA_ILi48EEENSA_ILi64EEEEEENS_6half_tENS5_IJlSB_lEEESJ_SK_NS4_8TiledMMAINS4_8MMA_AtomIJNS4_4SM904GMMA25MMA_64x16x16_F32F16F16_SSILNSO_5MajorE0ELSQ_0ELNSO_7ScaleInE1ELSR_1EEEEEENS4_6LayoutINS5_IJNSA_ILi2EEESB_SB_EEENS5_IJSB_NSA_ILi0EEESX_EEEEENS5_IJNS4_10UnderscoreES10_S10_EEEEENS4_13SM90_TMA_LOADENS4_14ComposedLayoutINS4_7SwizzleILi3ELi4ELi3EEENS4_18smem_ptr_flag_bitsILi16EEENSU_INS5_IJNSA_ILi8EEESH_EEENS5_IJSH_SB_EEEEEEEvNS4_8identityES13_S1D_vS1E_EENS_8epilogue10collective6detail29Sm90TmaWarpSpecializedAdapterINS1H_15DefaultEpilogueISJ_SK_SK_NS1G_6thread17LinearCombinationISJ_Li1EffLNS1L_9ScaleType4KindE0ELNS_15FloatRoundStyleE2ESJ_EENS1_15EpilogueDefaultEEEEEvvEEEEvNT_6ParamsE,@"STO_CUDA_ENTRY STV_DEFAULT"
_ZN7cutlass13device_kernelINS_4gemm6kernel13GemmUniversalIN4cute5tupleIJiiiiEEENS1_10collective13CollectiveMmaINS1_34MainloopSm90TmaGmmaWarpSpecializedILi3ENS5_IJNS4_1CILi1EEESB_SB_EEENS1_35KernelTmaWarpSpecializedCooperativeEEENS5_IJNSA_ILi512EEENSA_ILi48EEENSA_ILi64EEEEEENS_6half_tENS5_IJlSB_lEEESJ_SK_NS4_8TiledMMAINS4_8MMA_AtomIJNS4_4SM904GMMA25MMA_64x16x16_F32F16F16_SSILNSO_5MajorE0ELSQ_0ELNSO_7ScaleInE1ELSR_1EEEEEENS4_6LayoutINS5_IJNSA_ILi2EEESB_SB_EEENS5_IJSB_NSA_ILi0EEESX_EEEEENS5_IJNS4_10UnderscoreES10_S10_EEEEENS4_13SM90_TMA_LOADENS4_14ComposedLayoutINS4_7SwizzleILi3ELi4ELi3EEENS4_18smem_ptr_flag_bitsILi16EEENSU_INS5_IJNSA_ILi8EEESH_EEENS5_IJSH_SB_EEEEEEEvNS4_8identityES13_S1D_vS1E_EENS_8epilogue10collective6detail29Sm90TmaWarpSpecializedAdapterINS1H_15DefaultEpilogueISJ_SK_SK_NS1G_6thread17LinearCombinationISJ_Li1EffLNS1L_9ScaleType4KindE0ELNS_15FloatRoundStyleE2ESJ_EENS1_15EpilogueDefaultEEEEEvvEEEEvNT_6ParamsE:
[----:B------:R-:W0:Y:S01]  /*0000*/  LDC R1, c[0x0][0x28] ;  /* 0x00000a00ff017b82 */ /* 0x000e220000000800 */
[----:B------:R-:W1:Y:S01]  /*0010*/  S2R R18, SR_TID.X ;  /* 0x0000000000127919 */ /* 0x000e620000002100 */
[----:B------:R-:W-:Y:S01]  /*0020*/  ELECT P0, URZ, PT ;  /* 0x00000000003f782f */ /* 0x000fe20003800000 */
[----:B------:R-:W-:Y:S01]  /*0030*/  BSSY B0, `(.L_x_0) ;  /* 0x000000f000007945 */ /* 0x000fe20003800000 */
[--C-:B-1----:R-:W-:Y:S02]  /*0040*/  SHF.R.U32.HI R0, RZ, 0x5, R18.reuse ;  /* 0x00000005ff007819 */ /* 0x102fe40000011612 */
[----:B------:R-:W-:-:S03]  /*0050*/  SHF.R.U32.HI R22, RZ, 0x7, R18 ;  /* 0x00000007ff167819 */ /* 0x000fc60000011612 */
[----:B------:R-:W1:Y:S04]  /*0060*/  SHFL.IDX PT, R5, R0, RZ, 0x1f ;  /* 0x00001fff00057589 */ /* 0x000e6800000e0000 */
[----:B------:R2:W3:Y:S01]  /*0070*/  SHFL.IDX PT, R8, R22, RZ, 0x1f ;  /* 0x00001fff16087589 */ /* 0x0004e200000e0000 */
[----:B-1----:R-:W-:-:S13]  /*0080*/  ISETP.NE.OR P0, PT, R5, RZ, !P0 ;  /* 0x000000ff0500720c */ /* 0x002fda0004705670 */
[----:B0-23--:R-:W-:Y:S05]  /*0090*/  @P0 BRA `(.L_x_1) ;  /* 0x0000000000200947 */ /* 0x00dfea0003800000 */
[----:B------:R-:W-:Y:S02]  /*00a0*/  ULDC.64 UR4, c[0x0][0x198] ;  /* 0x0000660000047ab9 */ /* 0x000fe40000000a00 */
[----:B------:R-:W-:Y:S02]  /*00b0*/  UIADD3 UR6, UP0, UR4, 0xf0, URZ ;  /* 0x000000f004067890 */ /* 0x000fe4000ff1e03f */
[----:B------:R-:W-:Y:S02]  /*00c0*/  UIADD3 UR4, UP1, UR4, 0x1f0, URZ ;  /* 0x000001f004047890 */ /* 0x000fe4000ff3e03f */
[----:B------:R-:W-:Y:S02]  /*00d0*/  UIADD3.X UR7, URZ, UR5, URZ, UP0, !UPT ;  /* 0x000000053f077290 */ /* 0x000fe400087fe43f */
[----:B------:R-:W-:-:S07]  /*00e0*/  UIADD3.X UR5, URZ, UR5, URZ, UP1, !UPT ;  /* 0x000000053f057290 */ /* 0x000fce0008ffe43f */
[----:B------:R0:W-:Y:S02]  /*00f0*/  UTMACCTL.PF [UR6] ;  /* 0x00000000060079b9 */ /* 0x0001e40008040000 */
[----:B------:R0:W-:Y:S02]  /*0100*/  UTMACCTL.PF [UR4] ;  /* 0x00000000040079b9 */ /* 0x0001e40008040000 */
[----:B0-----:R-:W-:Y:S01]  /*0110*/  NOP ;  /* 0x0000000000007918 */ /* 0x001fe20000000000 */
.L_x_1:
[----:B------:R-:W-:Y:S05]  /*0120*/  BSYNC B0 ;  /* 0x0000000000007941 */ /* 0x000fea0003800000 */
.L_x_0:
[----:B------:R-:W0:Y:S02]  /*0130*/  SHFL.IDX PT, R2, R0, RZ, 0x1f ;  /* 0x00001fff00027589 */ /* 0x000e2400000e0000 */
[----:B0-----:R-:W-:-:S13]  /*0140*/  ISETP.NE.AND P0, PT, R2, RZ, PT ;  /* 0x000000ff0200720c */ /* 0x001fda0003f05270 */
[----:B------:R-:W-:Y:S05]  /*0150*/  @P0 BRA `(.L_x_2) ;  /* 0x0000000000500947 */ /* 0x000fea0003800000 */
[----:B------:R-:W0:Y:S01]  /*0160*/  S2UR UR8, SR_CgaCtaId ;  /* 0x00000000000879c3 */ /* 0x000e220000008800 */
[----:B------:R-:W-:Y:S01]  /*0170*/  UMOV UR4, 0x400 ;  /* 0x0000040000047882 */ /* 0x000fe20000000000 */
[----:B------:R-:W-:Y:S01]  /*0180*/  UMOV UR5, 0x1 ;  /* 0x0000000100057882 */ /* 0x000fe20000000000 */
[----:B------:R-:W-:Y:S01]  /*0190*/  UMOV UR6, 0x100 ;  /* 0x0000010000067882 */ /* 0x000fe20000000000 */
[----:B------:R-:W-:Y:S01]  /*01a0*/  ELECT P0, URZ, PT ;  /* 0x00000000003f782f */ /* 0x000fe20003800000 */
[----:B------:R-:W-:-:S04]  /*01b0*/  UIADD3 UR6, -UR6, 0x100000, URZ ;  /* 0x0010000006067890 */ /* 0x000fc8000fffe13f */
[----:B------:R-:W-:Y:S02]  /*01c0*/  USHF.L.U32 UR7, UR6, 0xb, URZ ;  /* 0x0000000b06077899 */ /* 0x000fe4000800063f */
[----:B------:R-:W-:Y:S02]  /*01d0*/  USHF.L.U32 UR6, UR6, 0x1, URZ ;  /* 0x0000000106067899 */ /* 0x000fe4000800063f */
[----:B0-----:R-:W-:Y:S02]  /*01e0*/  ULEA UR8, UR8, UR4, 0x18 ;  /* 0x0000000408087291 */ /* 0x001fe4000f8ec03f */
[----:B------:R-:W-:-:S04]  /*01f0*/  UIADD3 UR4, -UR5, 0x100000, URZ ;  /* 0x0010000005047890 */ /* 0x000fc8000fffe13f */
[----:B------:R-:W-:Y:S02]  /*0200*/  USHF.L.U32 UR5, UR4, 0xb, URZ ;  /* 0x0000000b04057899 */ /* 0x000fe4000800063f */
[----:B------:R-:W-:Y:S01]  /*0210*/  USHF.L.U32 UR4, UR4, 0x1, URZ ;  /* 0x0000000104047899 */ /* 0x000fe2000800063f */
[----:B------:R-:W0:Y:S11]  /*0220*/  FENCE.VIEW.ASYNC.S ;  /* 0x00000000000073c6 */ /* 0x000e360000000000 */
[----:B0-----:R0:W1:Y:S01]  /*0230*/  SYNCS.EXCH.64 URZ, [UR8], UR4 ;  /* 0x00000004083f75b2 */ /* 0x0010620008000100 */
[----:B------:R0:W2:Y:S01]  /*0240*/  SYNCS.EXCH.64 URZ, [UR8+0x18], UR6 ;  /* 0x00001806083f75b2 */ /* 0x0000a20008000100 */
[----:B------:R0:W3:Y:S01]  /*0250*/  SYNCS.EXCH.64 URZ, [UR8+0x8], UR4 ;  /* 0x00000804083f75b2 */ /* 0x0000e20008000100 */
[----:B------:R0:W4:Y:S01]  /*0260*/  SYNCS.EXCH.64 URZ, [UR8+0x20], UR6 ;  /* 0x00002006083f75b2 */ /* 0x0001220008000100 */
[----:B------:R0:W0:Y:S01]  /*0270*/  SYNCS.EXCH.64 URZ, [UR8+0x10], UR4 ;  /* 0x00001004083f75b2 */ /* 0x0000220008000100 */
[----:B------:R0:W0:Y:S01]  /*0280*/  SYNCS.EXCH.64 URZ, [UR8+0x28], UR6 ;  /* 0x00002806083f75b2 */ /* 0x0000220008000100 */
[----:B------:R-:W-:Y:S01]  /*0290*/  NOP ;  /* 0x0000000000007918 */ /* 0x000fe20000000000 */
.L_x_2:
[----:B------:R-:W5:Y:S01]  /*02a0*/  SHFL.IDX PT, R0, R0, RZ, 0x1f ;  /* 0x00001fff00007589 */ /* 0x000f6200000e0000 */
[----:B------:R-:W-:Y:S01]  /*02b0*/  ELECT P0, URZ, PT ;  /* 0x00000000003f782f */ /* 0x000fe20003800000 */
[----:B------:R-:W1:Y:S01]  /*02c0*/  LDC R2, c[0x0][0x65c] ;  /* 0x00019700ff027b82 */ /* 0x000e620000000800 */
[----:B------:R-:W-:Y:S01]  /*02d0*/  SHF.R.S32.HI R6, RZ, 0x1f, R5 ;  /* 0x0000001fff067819 */ /* 0x000fe20000011405 */
[----:B------:R-:W2:Y:S01]  /*02e0*/  S2R R3, SR_CTAID.Y ;  /* 0x0000000000037919 */ /* 0x000ea20000002600 */
[----:B0-----:R-:W-:Y:S01]  /*02f0*/  UMOV UR4, 0x20 ;  /* 0x0000002000047882 */ /* 0x001fe20000000000 */
[----:B------:R-:W-:Y:S01]  /*0300*/  ISETP.NE.AND P2, PT, R8, RZ, PT ;  /* 0x000000ff0800720c */ /* 0x000fe20003f45270 */
[----:B------:R-:W-:Y:S01]  /*0310*/  NOP ;  /* 0x0000000000007918 */ /* 0x000fe20000000000 */
[----:B------:R-:W0:Y:S01]  /*0320*/  S2R R4, SR_CTAID.X ;  /* 0x0000000000047919 */ /* 0x000e220000002500 */
[----:B------:R-:W-:Y:S01]  /*0330*/  LEA.HI R6, R6, R5, RZ, 0x2 ;  /* 0x0000000506067211 */ /* 0x000fe200078f10ff */
[----:B------:R-:W-:Y:S01]  /*0340*/  NOP ;  /* 0x0000000000007918 */ /* 0x000fe20000000000 */
[----:B-----5:R-:W-:-:S02]  /*0350*/  ISETP.NE.OR P0, PT, R0, RZ, !P0 ;  /* 0x000000ff0000720c */ /* 0x020fc40004705670 */
[----:B-1----:R-:W-:-:S04]  /*0360*/  ISETP.NE.AND P3, PT, R2, 0x1, PT ;  /* 0x000000010200780c */ /* 0x002fc80003f65270 */
[----:B------:R-:W-:Y:S02]  /*0370*/  P2R R0, PR, RZ, 0x8 ;  /* 0x00000008ff007803 */ /* 0x000fe40000000000 */
[----:B------:R-:W-:-:S05]  /*0380*/  LOP3.LUT R0, R6, 0xfffffffc, RZ, 0xc0, !PT ;  /* 0xfffffffc06007812 */ /* 0x000fca00078ec0ff */
[----:B------:R-:W-:Y:S01]  /*0390*/  VOTEU.ALL UP0, P0 ;  /* 0x00000000003f7886 */ /* 0x000fe20000000000 */
[----:B------:R-:W-:Y:S01]  /*03a0*/  IMAD.IADD R0, R5, 0x1, -R0 ;  /* 0x0000000105007824 */ /* 0x000fe200078e0a00 */
[----:B------:R-:W0:Y:S01]  /*03b0*/  @P3 LDC R17, c[0x0][0x10] ;  /* 0x00000400ff113b82 */ /* 0x000e220000000800 */
[----:B------:R-:W-:Y:S01]  /*03c0*/  VOTEU.ALL UP1, P0 ;  /* 0x00000000003f7886 */ /* 0x000fe20000020000 */
[----:B--2---:R-:W-:Y:S01]  /*03d0*/  @P3 IMAD.MOV.U32 R6, RZ, RZ, R3 ;  /* 0x000000ffff063224 */ /* 0x004fe200078e0003 */
[----:B------:R-:W-:Y:S01]  /*03e0*/  @!UP0 UMOV UR6, 0x400 ;  /* 0x0000040000068882 */ /* 0x000fe20000000000 */
[----:B------:R-:W-:-:S04]  /*03f0*/  @!UP0 UIADD3 UR4, -UR4, 0x100000, URZ ;  /* 0x0010000004048890 */ /* 0x000fc8000fffe13f */
[----:B------:R-:W-:Y:S02]  /*0400*/  @!UP0 USHF.L.U32 UR5, UR4, 0xb, URZ ;  /* 0x0000000b04058899 */ /* 0x000fe4000800063f */
[----:B------:R-:W-:Y:S01]  /*0410*/  @!UP0 USHF.L.U32 UR4, UR4, 0x1, URZ ;  /* 0x0000000104048899 */ /* 0x000fe2000800063f */
[----:B------:R-:W-:Y:S02]  /*0420*/  @P3 IMAD.MOV.U32 R7, RZ, RZ, RZ ;  /* 0x000000ffff073224 */ /* 0x000fe400078e00ff */
[----:B------:R-:W-:Y:S01]  /*0430*/  IMAD.MOV.U32 R5, RZ, RZ, RZ ;  /* 0x000000ffff057224 */ /* 0x000fe200078e00ff */
[----:B------:R-:W1:Y:S01]  /*0440*/  @!UP0 S2UR UR7, SR_CgaCtaId ;  /* 0x00000000000789c3 */ /* 0x000e620000008800 */
[----:B------:R-:W-:-:S07]  /*0450*/  @P3 IMAD.MOV.U32 R11, RZ, RZ, RZ ;  /* 0x000000ffff0b3224 */ /* 0x000fce00078e00ff */
[----:B------:R-:W2:Y:S01]  /*0460*/  @!P3 LDC R9, c[0x0][0xc] ;  /* 0x00000300ff09bb82 */ /* 0x000ea20000000800 */
[----:B0-----:R-:W-:-:S04]  /*0470*/  @P3 IMAD.WIDE.U32 R16, R4, R17, R6 ;  /* 0x0000001104103225 */ /* 0x001fc800078e0006 */
[----:B------:R-:W-:Y:S01]  /*0480*/  @P3 IMAD.IADD R17, R17, 0x1, R11 ;  /* 0x0000000111113824 */ /* 0x000fe200078e020b */
[----:B-1----:R-:W-:Y:S01]  /*0490*/  @!UP0 ULEA UR6, UR7, UR6, 0x18 ;  /* 0x0000000607068291 */ /* 0x002fe2000f8ec03f */
[----:B------:R-:W-:Y:S01]  /*04a0*/  VOTEU.ALL UP0, P0 ;  /* 0x00000000003f7886 */ /* 0x000fe20000000000 */
[----:B------:R-:W-:-:S04]  /*04b0*/  ISETP.NE.AND P0, PT, R0, 0x3, PT ;  /* 0x000000030000780c */ /* 0x000fc80003f05270 */
[----:B------:R-:W-:Y:S01]  /*04c0*/  ISETP.EQ.OR P0, PT, R0, RZ, !P0 ;  /* 0x000000ff0000720c */ /* 0x000fe20004702670 */
[----:B--2---:R-:W-:-:S03]  /*04d0*/  @!P3 IMAD.WIDE.U32 R6, R9, R3, R4 ;  /* 0x000000030906b225 */ /* 0x004fc600078e0004 */
[C---:B------:R-:W-:Y:S01]  /*04e0*/  ISETP.EQ.AND P0, PT, R8.reuse, RZ, P0 ;  /* 0x000000ff0800720c */ /* 0x040fe20000702270 */
[----:B------:R-:W-:Y:S01]  /*04f0*/  VIADD R8, R8, 0xffffffff ;  /* 0xffffffff08087836 */ /* 0x000fe20000000000 */
[----:B------:R-:W0:Y:S02]  /*0500*/  FENCE.VIEW.ASYNC.S ;  /* 0x00000000000073c6 */ /* 0x000e240000000000 */
[----:B0-----:R0:W3:Y:S01]  /*0510*/  @!UP0 SYNCS.EXCH.64 URZ, [UR6+0x40], UR4 ;  /* 0x00004004063f85b2 */ /* 0x0010e20008000100 */
[----:B------:R-:W-:Y:S01]  /*0520*/  @!P3 IMAD.MOV.U32 R16, RZ, RZ, R6 ;  /* 0x000000ffff10b224 */ /* 0x000fe200078e0006 */
[----:B------:R-:W-:Y:S01]  /*0530*/  SEL R19, RZ, 0x1, !P0 ;  /* 0x00000001ff137807 */ /* 0x000fe20004000000 */
[----:B------:R-:W-:Y:S01]  /*0540*/  @!P3 IMAD.MOV.U32 R17, RZ, RZ, R7 ;  /* 0x000000ffff11b224 */ /* 0x000fe200078e0007 */
[----:B------:R-:W-:-:S04]  /*0550*/  ISETP.GE.U32.AND P1, PT, R8, 0x2, PT ;  /* 0x000000020800780c */ /* 0x000fc80003f26070 */
[----:B------:R-:W-:Y:S01]  /*0560*/  SEL R19, R19, 0x2, P1 ;  /* 0x0000000213137807 */ /* 0x000fe20000800000 */
[----:B------:R0:W3:Y:S01]  /*0570*/  @!UP1 SYNCS.EXCH.64 URZ, [UR6+0x48], UR4 ;  /* 0x00004804063f95b2 */ /* 0x0000e20008000100 */
[----:B------:R-:W-:Y:S01]  /*0580*/  NOP ;  /* 0x0000000000007918 */ /* 0x000fe20000000000 */
[----:B---34-:R-:W-:Y:S06]  /*0590*/  BAR.SYNC.DEFER_BLOCKING 0x0 ;  /* 0x0000000000007b1d */ /* 0x018fec0000010000 */
[----:B------:R-:W-:Y:S05]  /*05a0*/  @!P2 BRA `(.L_x_3) ;  /* 0x000000a00044a947 */ /* 0x000fea0003800000 */
[----:B------:R-:W-:-:S13]  /*05b0*/  ISETP.GT.U32.AND P0, PT, R8, 0x1, PT ;  /* 0x000000010800780c */ /* 0x000fda0003f04070 */
[----:B0-----:R-:W-:Y:S05]  /*05c0*/  @P0 EXIT ;  /* 0x000000000000094d */ /* 0x001fea0003800000 */
[----:B------:R-:W-:Y:S01]  /*05d0*/  ULDC.64 UR4, c[0x0][0x650] ;  /* 0x0001940000047ab9 */ /* 0x000fe20000000a00 */
[----:B------:R-:W-:Y:S01]  /*05e0*/  PRMT R0, RZ, 0x7610, R0 ;  /* 0x00007610ff007816 */ /* 0x000fe20000000000 */
[----:B------:R-:W-:Y:S01]  /*05f0*/  IMAD.MOV.U32 R122, RZ, RZ, -0x1 ;  /* 0xffffffffff7a7424 */ /* 0x000fe200078e00ff */
[----:B------:R-:W-:Y:S01]  /*0600*/  ISETP.GE.U32.AND P0, PT, R16, UR4, PT ;  /* 0x0000000410007c0c */ /* 0x000fe2000bf06070 */
[----:B------:R-:W-:Y:S02]  /*0610*/  IMAD.MOV.U32 R123, RZ, RZ, -0x1 ;  /* 0xffffffffff7b7424 */ /* 0x000fe400078e00ff */
[----:B------:R-:W-:Y:S01]  /*0620*/  IMAD.MOV.U32 R23, RZ, RZ, -0x1 ;  /* 0xffffffffff177424 */ /* 0x000fe200078e00ff */
[----:B------:R-:W-:-:S13]  /*0630*/  ISETP.GE.U32.AND.EX P0, PT, R17, UR5, PT, P0 ;  /* 0x0000000511007c0c */ /* 0x000fda000bf06100 */
[----:B------:R-:W-:Y:S05]  /*0640*/  @P0 BRA `(.L_x_4) ;  /* 0x0000000400540947 */ /* 0x000fea0003800000 */
[----:B------:R-:W0:Y:S01]  /*0650*/  LDC.64 R14, c[0x0][0x628] ;  /* 0x00018a00ff0e7b82 */ /* 0x000e220000000a00 */
[----:B------:R-:W-:Y:S02]  /*0660*/  IMAD.MOV.U32 R6, RZ, RZ, R16 ;  /* 0x000000ffff067224 */ /* 0x000fe400078e0010 */
[----:B------:R-:W-:-:S05]  /*0670*/  IMAD.MOV.U32 R7, RZ, RZ, R17 ;  /* 0x000000ffff077224 */ /* 0x000fca00078e0011 */
[----:B------:R-:W1:Y:S08]  /*0680*/  LDC R0, c[0x0][0x630] ;  /* 0x00018c00ff007b82 */ /* 0x000e700000000800 */
[----:B------:R-:W2:Y:S01]  /*0690*/  LDC.64 R20, c[0x0][0x620] ;  /* 0x00018800ff147b82 */ /* 0x000ea20000000a00 */
[----:B0-----:R-:W-:-:S04]  /*06a0*/  ISETP.NE.U32.AND P0, PT, R14, RZ, PT ;  /* 0x000000ff0e00720c */ /* 0x001fc80003f05070 */
[----:B------:R-:W-:-:S13]  /*06b0*/  ISETP.NE.AND.EX P0, PT, R15, RZ, PT, P0 ;  /* 0x000000ff0f00720c */ /* 0x000fda0003f05300 */
[----:B-12---:R-:W-:Y:S05]  /*06c0*/  @!P0 BRA `(.L_x_5) ;  /* 0x0000000000288947 */ /* 0x006fea0003800000 */
[----:B------:R-:W0:Y:S02]  /*06d0*/  LDC R11, c[0x0][0x634] ;  /* 0x00018d00ff0b7b82 */ /* 0x000e240000000800 */
[----:B0-----:R-:W-:-:S05]  /*06e0*/  IADD3 R11, P0, R16, R11, RZ ;  /* 0x0000000b100b7210 */ /* 0x001fca0007f1e0ff */
[----:B------:R-:W-:-:S04]  /*06f0*/  IMAD.X R13, RZ, RZ, R17, P0 ;  /* 0x000000ffff0d7224 */ /* 0x000fc800000e0611 */
[----:B------:R-:W-:-:S04]  /*0700*/  IMAD.WIDE.U32 R6, R13, R14, RZ ;  /* 0x0000000e0d067225 */ /* 0x000fc800078e00ff */
[----:B------:R-:W-:-:S04]  /*0710*/  IMAD.WIDE.U32 R8, P0, R11, R15, R6 ;  /* 0x0000000f0b087225 */ /* 0x000fc80007800006 */
[----:B------:R-:W-:-:S04]  /*0720*/  IMAD.WIDE.U32 R6, R11, R14, RZ ;  /* 0x0000000e0b067225 */ /* 0x000fc800078e00ff */
[----:B------:R-:W-:Y:S01]  /*0730*/  IMAD.X R11, RZ, RZ, RZ, P0 ;  /* 0x000000ffff0b7224 */ /* 0x000fe200000e06ff */
[----:B------:R-:W-:Y:S01]  /*0740*/  IADD3 RZ, P0, R7, R8, RZ ;  /* 0x0000000807ff7210 */ /* 0x000fe20007f1e0ff */
[----:B------:R-:W-:-:S04]  /*0750*/  IMAD.MOV.U32 R10, RZ, RZ, R9 ;  /* 0x000000ffff0a7224 */ /* 0x000fc800078e0009 */
[----:B------:R-:W-:-:S08]  /*0760*/  IMAD.WIDE.U32.X R6, R13, R15, R10, P0 ;  /* 0x0000000f0d067225 */ /* 0x000fd000000e040a */
.L_x_5:
[-CC-:B------:R-:W-:Y:S01]  /*0770*/  SHF.R.U64 R23, R6, R0.reuse, R7.reuse ;  /* 0x0000000006177219 */ /* 0x180fe20000001207 */
[----:B------:R-:W0:Y:S01]  /*0780*/  LDC R10, c[0x0][0x618] ;  /* 0x00018600ff0a7b82 */ /* 0x000e220000000800 */
[----:B------:R-:W-:Y:S01]  /*0790*/  SHF.R.U32.HI R5, RZ, R0, R7 ;  /* 0x00000000ff057219 */ /* 0x000fe20000011607 */
[----:B------:R-:W-:Y:S01]  /*07a0*/  ULDC UR4, c[0x0][0x150] ;  /* 0x0000540000047ab9 */ /* 0x000fe20000000800 */
[----:B------:R-:W-:Y:S02]  /*07b0*/  IADD3 R9, P0, RZ, -R23, RZ ;  /* 0x80000017ff097210 */ /* 0x000fe40007f1e0ff */
[----:B------:R-:W-:-:S03]  /*07c0*/  I2FP.F32.U32 R0, R4 ;  /* 0x0000000400007245 */ /* 0x000fc60000201000 */
[----:B------:R-:W1:Y:S01]  /*07d0*/  LDC.64 R28, c[0x0][0x640] ;  /* 0x00019000ff1c7b82 */ /* 0x000e620000000a00 */
[----:B------:R-:W-:Y:S02]  /*07e0*/  IMAD.X R11, RZ, RZ, ~R5, P0 ;  /* 0x000000ffff0b7224 */ /* 0x000fe400000e0e05 */
[----:B------:R-:W-:Y:S01]  /*07f0*/  FMUL R0, R0, UR4 ;  /* 0x0000000400007c20 */ /* 0x000fe20008400000 */
[----:B------:R-:W-:Y:S01]  /*0800*/  IMAD.WIDE.U32 R6, R9, R20, R16 ;  /* 0x0000001409067225 */ /* 0x000fe200078e0010 */
[----:B------:R-:W-:-:S03]  /*0810*/  ULDC UR4, c[0x0][0x154] ;  /* 0x0000550000047ab9 */ /* 0x000fc60000000800 */
[----:B------:R-:W-:Y:S01]  /*0820*/  IMAD R8, R11, R20, RZ ;  /* 0x000000140b087224 */ /* 0x000fe200078e02ff */
[----:B------:R-:W2:Y:S01]  /*0830*/  LDC R5, c[0x0][0x144] ;  /* 0x00005100ff057b82 */ /* 0x000ea20000000800 */
[----:B------:R-:W3:Y:S02]  /*0840*/  F2I.U32.TRUNC.NTZ R0, R0 ;  /* 0x0000000000007305 */ /* 0x000ee4000020f000 */
[----:B------:R-:W-:-:S04]  /*0850*/  IMAD R9, R9, R21, R8 ;  /* 0x0000001509097224 */ /* 0x000fc800078e0208 */
[----:B------:R-:W-:Y:S01]  /*0860*/  IMAD.IADD R7, R7, 0x1, R9 ;  /* 0x0000000107077824 */ /* 0x000fe200078e0209 */
[----:B------:R-:W4:Y:S01]  /*0870*/  LDC R12, c[0x0][0x608] ;  /* 0x00018200ff0c7b82 */ /* 0x000f220000000800 */
[----:B------:R-:W-:-:S03]  /*0880*/  IMAD.MOV.U32 R9, RZ, RZ, -0x1 ;  /* 0xffffffffff097424 */ /* 0x000fc600078e00ff */
[-CC-:B0-----:R-:W-:Y:S02]  /*0890*/  SHF.R.U64 R20, R6, R10.reuse, R7.reuse ;  /* 0x0000000a06147219 */ /* 0x181fe40000001207 */
[----:B------:R-:W-:Y:S02]  /*08a0*/  I2FP.F32.U32 R6, R3 ;  /* 0x0000000300067245 */ /* 0x000fe40000201000 */
[----:B------:R-:W0:Y:S01]  /*08b0*/  LDC R26, c[0x0][0x658] ;  /* 0x00019600ff1a7b82 */ /* 0x000e220000000800 */
[----:B-1----:R-:W-:Y:S01]  /*08c0*/  ISETP.NE.U32.AND P0, PT, R28, RZ, PT ;  /* 0x000000ff1c00720c */ /* 0x002fe20003f05070 */
[----:B---3--:R-:W-:Y:S01]  /*08d0*/  IMAD.MOV R8, RZ, RZ, -R0 ;  /* 0x000000ffff087224 */ /* 0x008fe200078e0a00 */
[----:B------:R-:W-:Y:S01]  /*08e0*/  SHF.R.U32.HI R7, RZ, R10, R7 ;  /* 0x0000000aff077219 */ /* 0x000fe20000011607 */
[----:B------:R-:W-:Y:S01]  /*08f0*/  FMUL R6, R6, UR4 ;  /* 0x0000000406067c20 */ /* 0x000fe20008400000 */
[----:B------:R-:W-:-:S03]  /*0900*/  ISETP.NE.AND.EX P0, PT, R29, RZ, PT, P0 ;  /* 0x000000ff1d00720c */ /* 0x000fc60003f05300 */
[----:B------:R-:W1:Y:S01]  /*0910*/  LDC R14, c[0x0][0x148] ;  /* 0x00005200ff0e7b82 */ /* 0x000e620000000800 */
[----:B--2---:R-:W-:-:S07]  /*0920*/  IMAD R0, R5, R8, R4 ;  /* 0x0000000805007224 */ /* 0x004fce00078e0204 */
[----:B------:R-:W2:Y:S01]  /*0930*/  LDC R24, c[0x0][0x600] ;  /* 0x00018000ff187b82 */ /* 0x000ea20000000800 */
[-CC-:B----4-:R-:W-:Y:S02]  /*0940*/  SHF.R.U64 R30, R20, R12.reuse, R7.reuse ;  /* 0x0000000c141e7219 */ /* 0x190fe40000001207 */
[----:B------:R-:W-:Y:S01]  /*0950*/  SHF.R.U32.HI R5, RZ, R12, R7 ;  /* 0x0000000cff057219 */ /* 0x000fe20000011607 */
[----:B------:R-:W-:Y:S01]  /*0960*/  IMAD.MOV.U32 R7, RZ, RZ, 0x1 ;  /* 0x00000001ff077424 */ /* 0x000fe200078e00ff */
[----:B------:R3:W4:Y:S03]  /*0970*/  F2I.U32.TRUNC.NTZ R12, R6 ;  /* 0x00000006000c7305 */ /* 0x000726000020f000 */
[----:B------:R-:W1:Y:S01]  /*0980*/  LDC R15, c[0x0][0x648] ;  /* 0x00019200ff0f7b82 */ /* 0x000e620000000800 */
[-C--:B0-----:R-:W-:Y:S02]  /*0990*/  SHF.L.U32 R4, R9, R26.reuse, RZ ;  /* 0x0000001a09047219 */ /* 0x081fe400000006ff */
[----:B------:R-:W-:-:S02]  /*09a0*/  SHF.R.U64 R32, R30, R26, R5 ;  /* 0x0000001a1e207219 */ /* 0x000fc40000001205 */
[----:B------:R-:W-:Y:S02]  /*09b0*/  LOP3.LUT R11, RZ, R4, RZ, 0x33, !PT ;  /* 0x00000004ff0b7212 */ /* 0x000fe400078e33ff */
[-C--:B------:R-:W-:Y:S01]  /*09c0*/  SHF.R.U32.HI R5, RZ, R26.reuse, R5 ;  /* 0x0000001aff057219 */ /* 0x080fe20000011605 */
[----:B------:R-:W0:Y:S01]  /*09d0*/  LDC R21, c[0x0][0x638] ;  /* 0x00018e00ff157b82 */ /* 0x000e220000000800 */
[----:B------:R-:W-:Y:S01]  /*09e0*/  SHF.L.U32 R10, R7, R26, RZ ;  /* 0x0000001a070a7219 */ /* 0x000fe200000006ff */
[----:B------:R-:W-:-:S06]  /*09f0*/  IMAD.MOV.U32 R4, RZ, RZ, R32 ;  /* 0x000000ffff047224 */ /* 0x000fcc00078e0020 */
[----:B------:R-:W0:Y:S01]  /*0a00*/  LDC R122, c[0x0][0x610] ;  /* 0x00018400ff7a7b82 */ /* 0x000e220000000800 */
[----:B---34-:R-:W-:Y:S05]  /*0a10*/  @!P0 BRA `(.L_x_6) ;  /* 0x0000000000288947 */ /* 0x018fea0003800000 */
[----:B------:R-:W3:Y:S02]  /*0a20*/  LDC R9, c[0x0][0x64c] ;  /* 0x00019300ff097b82 */ /* 0x000ee40000000800 */
[----:B---3--:R-:W-:-:S05]  /*0a30*/  IADD3 R9, P0, R32, R9, RZ ;  /* 0x0000000920097210 */ /* 0x008fca0007f1e0ff */
        /* <DEDUP_REMOVED lines=8> */
.L_x_6:
[----:B-1----:R-:W-:Y:S01]  /*0ac0*/  SHF.R.U64 R4, R4, R15, R5 ;  /* 0x0000000f04047219 */ /* 0x002fe20000001205 */
[----:B--2---:R-:W-:Y:S01]  /*0ad0*/  VIADD R5, R24, 0xffffffff ;  /* 0xffffffff18057836 */ /* 0x004fe20000000000 */
[----:B------:R-:W-:Y:S01]  /*0ae0*/  LOP3.LUT R11, R30, R11, RZ, 0xc0, !PT ;  /* 0x0000000b1e0b7212 */ /* 0x000fe200078ec0ff */
[----:B------:R-:W-:Y:S02]  /*0af0*/  IMAD.MOV R12, RZ, RZ, -R12 ;  /* 0x000000ffff0c7224 */ /* 0x000fe400078e0a0c */
[----:B------:R-:W-:Y:S01]  /*0b00*/  IMAD.MOV R6, RZ, RZ, -R4 ;  /* 0x000000ffff067224 */ /* 0x000fe200078e0a04 */
[----:B------:R-:W-:Y:S01]  /*0b10*/  LOP3.LUT R5, R20, R5, RZ, 0xc0, !PT ;  /* 0x0000000514057212 */ /* 0x000fe200078ec0ff */
[----:B------:R-:W-:Y:S02]  /*0b20*/  @P3 IMAD R0, R14, R12, R3 ;  /* 0x0000000c0e003224 */ /* 0x000fe400078e0203 */
[----:B------:R-:W-:Y:S02]  /*0b30*/  IMAD R11, R10, R4, R11 ;  /* 0x000000040a0b7224 */ /* 0x000fe400078e020b */
[----:B0-----:R-:W-:-:S02]  /*0b40*/  IMAD R3, R6, R21, R32 ;  /* 0x0000001506037224 */ /* 0x001fc400078e0220 */
[----:B------:R-:W-:Y:S02]  /*0b50*/  IMAD R122, R11, R122, R0 ;  /* 0x0000007a0b7a7224 */ /* 0x000fe400078e0200 */
[----:B------:R-:W-:Y:S02]  /*0b60*/  IMAD R3, R3, R24, R5 ;  /* 0x0000001803037224 */ /* 0x000fe400078e0205 */
[----:B------:R-:W-:-:S03]  /*0b70*/  IMAD.MOV.U32 R0, RZ, RZ, 0x1 ;  /* 0x00000001ff007424 */ /* 0x000fc600078e00ff */
[----:B------:R-:W-:Y:S02]  /*0b80*/  SEL R123, R3, R122, !P3 ;  /* 0x0000007a037b7207 */ /* 0x000fe40005800000 */
[----:B------:R-:W-:-:S07]  /*0b90*/  SEL R122, R122, R3, !P3 ;  /* 0x000000037a7a7207 */ /* 0x000fce0005800000 */
.L_x_4:
[----:B------:R-:W-:-:S08]  /*0ba0*/  NOP ;  /* 0x0000000000007918 */ /* 0x000fd00000000000 */
[----:B------:R-:W0:Y:S02]  /*0bb0*/  USETMAXREG.TRY_ALLOC.CTAPOOL UP0, 0xe8 ;  /* 0x000000e8000079c8 */ /* 0x000e240008000600 */
[----:B0-----:R-:W-:-:S13]  /*0bc0*/  PLOP3.LUT P0, PT, PT, PT, UP0, 0x80, 0x0 ;  /* 0x000000000000781c */ /* 0x001fda0003f0f008 */
[----:B------:R-:W-:Y:S05]  /*0bd0*/  @!P0 BRA `(.L_x_4) ;  /* 0xfffffffc00f08947 */ /* 0x000fea000383ffff */
[----:B------:R-:W-:Y:S01]  /*0be0*/  ULDC.64 UR4, c[0x0][0x598] ;  /* 0x0001660000047ab9 */ /* 0x000fe20000000a00 */
[----:B------:R-:W-:Y:S01]  /*0bf0*/  ULDC.64 UR36, c[0x0][0x208] ;  /* 0x0000820000247ab9 */ /* 0x000fe20000000a00 */
[----:B------:R-:W-:-:S04]  /*0c00*/  ISETP.NE.U32.AND P0, PT, RZ, UR4, PT ;  /* 0x00000004ff007c0c */ /* 0x000fc8000bf05070 */
[----:B------:R-:W-:-:S13]  /*0c10*/  ISETP.NE.AND.EX P0, PT, RZ, UR5, PT, P0 ;  /* 0x00000005ff007c0c */ /* 0x000fda000bf05300 */
[----:B------:R-:W-:Y:S05]  /*0c20*/  @!P0 BRA `(.L_x_7) ;  /* 0x00000000001c8947 */ /* 0x000fea0003800000 */
[----:B------:R-:W0:Y:S02]  /*0c30*/  LDC.64 R4, c[0x0][0x598] ;  /* 0x00016600ff047b82 */ /* 0x000e240000000a00 */
[----:B0-----:R-:W2:Y:S02]  /*0c40*/  LDG.E.64 R4, desc[UR36][R4.64] ;  /* 0x0000002404047981 */ /* 0x001ea4000c1e1b00 */
[----:B--2---:R-:W-:-:S04]  /*0c50*/  ISETP.NE.U32.AND P0, PT, R4, RZ, PT ;  /* 0x000000ff0400720c */ /* 0x004fc80003f05070 */
[----:B------:R-:W-:-:S13]  /*0c60*/  ISETP.NE.AND.EX P0, PT, R5, RZ, PT, P0 ;  /* 0x000000ff0500720c */ /* 0x000fda0003f05300 */
[----:B------:R-:W-:Y:S05]  /*0c70*/  @!P0 BRA `(.L_x_7) ;  /* 0x0000000000088947 */ /* 0x000fea0003800000 */
[----:B------:R0:W5:Y:S01]  /*0c80*/  LD.E R120, desc[UR36][R4.64] ;  /* 0x0000002404787980 */ /* 0x000162000c101900 */
[----:B------:R-:W-:Y:S05]  /*0c90*/  BRA `(.L_x_8) ;  /* 0x0000000000247947 */ /* 0x000fea0003800000 */
.L_x_7:
[----:B------:R-:W-:Y:S02]  /*0ca0*/  ULDC.64 UR4, c[0x0][0x588] ;  /* 0x0001620000047ab9 */ /* 0x000fe40000000a00 */
[----:B------:R-:W-:-:S04]  /*0cb0*/  ISETP.NE.U32.AND P0, PT, RZ, UR4, PT ;  /* 0x00000004ff007c0c */ /* 0x000fc8000bf05070 */
[----:B------:R-:W-:-:S13]  /*0cc0*/  ISETP.NE.AND.EX P0, PT, RZ, UR5, PT, P0 ;  /* 0x00000005ff007c0c */ /* 0x000fda000bf05300 */
[----:B------:R-:W-:Y:S05]  /*0cd0*/  @!P0 BRA `(.L_x_9) ;  /* 0x00000000000c8947 */ /* 0x000fea0003800000 */
[----:B------:R-:W0:Y:S02]  /*0ce0*/  LDC.64 R120, c[0x0][0x588] ;  /* 0x00016200ff787b82 */ /* 0x000e240000000a00 */
[----:B0-----:R1:W5:Y:S01]  /*0cf0*/  LDG.E R120, desc[UR36][R120.64] ;  /* 0x0000002478787981 */ /* 0x001362000c1e1900 */
[----:B------:R-:W-:Y:S05]  /*0d00*/  BRA `(.L_x_8) ;  /* 0x0000000000087947 */ /* 0x000fea0003800000 */
.L_x_9:
[----:B------:R-:W-:Y:S02]  /*0d10*/  ULDC UR4, c[0x0][0x580] ;  /* 0x0001600000047ab9 */ /* 0x000fe40000000800 */
[----:B------:R-:W-:-:S07]  /*0d20*/  IMAD.U32 R120, RZ, RZ, UR4 ;  /* 0x00000004ff787e24 */ /* 0x000fce000f8e00ff */
.L_x_8:
[----:B------:R-:W-:Y:S02]  /*0d30*/  ULDC.64 UR4, c[0x0][0x5a0] ;  /* 0x0001680000047ab9 */ /* 0x000fe40000000a00 */
[----:B------:R-:W-:-:S04]  /*0d40*/  ISETP.NE.U32.AND P0, PT, RZ, UR4, PT ;  /* 0x00000004ff007c0c */ /* 0x000fc8000bf05070 */
[----:B------:R-:W-:-:S13]  /*0d50*/  ISETP.NE.AND.EX P0, PT, RZ, UR5, PT, P0 ;  /* 0x00000005ff007c0c */ /* 0x000fda000bf05300 */
[----:B------:R-:W-:Y:S05]  /*0d60*/  @!P0 BRA `(.L_x_10) ;  /* 0x00000000001c8947 */ /* 0x000fea0003800000 */
[----:B0-----:R-:W0:Y:S02]  /*0d70*/  LDC.64 R4, c[0x0][0x5a0] ;  /* 0x00016800ff047b82 */ /* 0x001e240000000a00 */
[----:B0-----:R-:W2:Y:S02]  /*0d80*/  LDG.E.64 R4, desc[UR36][R4.64] ;  /* 0x0000002404047981 */ /* 0x001ea4000c1e1b00 */
[----:B--2---:R-:W-:-:S04]  /*0d90*/  ISETP.NE.U32.AND P0, PT, R4, RZ, PT ;  /* 0x000000ff0400720c */ /* 0x004fc80003f05070 */
[----:B------:R-:W-:-:S13]  /*0da0*/  ISETP.NE.AND.EX P0, PT, R5, RZ, PT, P0 ;  /* 0x000000ff0500720c */ /* 0x000fda0003f05300 */
[----:B------:R-:W-:Y:S05]  /*0db0*/  @!P0 BRA `(.L_x_10) ;  /* 0x0000000000088947 */ /* 0x000fea0003800000 */
[----:B-1----:R0:W5:Y:S01]  /*0dc0*/  LD.E R121, desc[UR36][R4.64] ;  /* 0x0000002404797980 */ /* 0x002162000c101900 */
[----:B------:R-:W-:Y:S05]  /*0dd0*/  BRA `(.L_x_11) ;  /* 0x0000000000247947 */ /* 0x000fea0003800000 */
.L_x_10:
[----:B------:R-:W-:Y:S02]  /*0de0*/  ULDC.64 UR4, c[0x0][0x590] ;  /* 0x0001640000047ab9 */ /* 0x000fe40000000a00 */
[----:B------:R-:W-:-:S04]  /*0df0*/  ISETP.NE.U32.AND P0, PT, RZ, UR4, PT ;  /* 0x00000004ff007c0c */ /* 0x000fc8000bf05070 */
[----:B------:R-:W-:-:S13]  /*0e00*/  ISETP.NE.AND.EX P0, PT, RZ, UR5, PT, P0 ;  /* 0x00000005ff007c0c */ /* 0x000fda000bf05300 */
[----:B------:R-:W-:Y:S05]  /*0e10*/  @!P0 BRA `(.L_x_12) ;  /* 0x00000000000c8947 */ /* 0x000fea0003800000 */
[----:B0-----:R-:W1:Y:S02]  /*0e20*/  LDC.64 R4, c[0x0][0x590] ;  /* 0x00016400ff047b82 */ /* 0x001e640000000a00 */
[----:B-1----:R1:W5:Y:S01]  /*0e30*/  LDG.E R121, desc[UR36][R4.64] ;  /* 0x0000002404797981 */ /* 0x002362000c1e1900 */
[----:B------:R-:W-:Y:S05]  /*0e40*/  BRA `(.L_x_11) ;  /* 0x0000000000087947 */ /* 0x000fea0003800000 */
.L_x_12:
[----:B------:R-:W-:Y:S02]  /*0e50*/  ULDC UR4, c[0x0][0x584] ;  /* 0x0001610000047ab9 */ /* 0x000fe40000000800 */
[----:B-1----:R-:W-:-:S07]  /*0e60*/  IMAD.U32 R121, RZ, RZ, UR4 ;  /* 0x00000004ff797e24 */ /* 0x002fce000f8e00ff */
.L_x_11:
[----:B------:R-:W-:-:S13]  /*0e70*/  LOP3.LUT P0, RZ, R0, 0xff, RZ, 0xc0, !PT ;  /* 0x000000ff00ff7812 */ /* 0x000fda000780c0ff */
[----:B------:R-:W-:Y:S05]  /*0e80*/  @!P0 EXIT ;  /* 0x000000000000894d */ /* 0x000fea0003800000 */
[----:B------:R-:W-:Y:S01]  /*0e90*/  ULDC UR4, c[0x0][0x28c] ;  /* 0x0000a30000047ab9 */ /* 0x000fe20000000800 */
[----:B------:R-:W-:Y:S01]  /*0ea0*/  LOP3.LUT R132, R19, 0x1, RZ, 0xfc, !PT ;  /* 0x0000000113847812 */ /* 0x000fe200078efcff */
[----:B------:R-:W-:Y:S01]  /*0eb0*/  UIADD3 UR4, UR4, 0x3f, URZ ;  /* 0x0000003f04047890 */ /* 0x000fe2000fffe03f */
[----:B------:R-:W-:Y:S01]  /*0ec0*/  UMOV UR38, URZ ;  /* 0x0000003f00267c82 */ /* 0x000fe20008000000 */
[----:B------:R-:W-:Y:S02]  /*0ed0*/  UMOV UR39, URZ ;  /* 0x0000003f00277c82 */ /* 0x000fe40008000000 */
[----:B------:R-:W-:-:S04]  /*0ee0*/  USHF.R.S32.HI UR5, URZ, 0x1f, UR4 ;  /* 0x0000001f3f057899 */ /* 0x000fc80008011404 */
[----:B------:R-:W-:-:S04]  /*0ef0*/  ULEA.HI UR5, UR5, UR4, URZ, 0x6 ;  /* 0x0000000405057291 */ /* 0x000fc8000f8f303f */
[----:B------:R-:W-:-:S12]  /*0f00*/  USHF.R.S32.HI UR40, URZ, 0x6, UR5 ;  /* 0x000000063f287899 */ /* 0x000fd80008011405 */
.L_x_210:
[----:B------:R-:W-:Y:S01]  /*0f10*/  LOP3.LUT R0, R18, 0x80, RZ, 0xc0, !PT ;  /* 0x0000008012007812 */ /* 0x000fe200078ec0ff */
[----:B--2---:R-:W2:Y:S01]  /*0f20*/  S2UR UR6, SR_CgaCtaId ;  /* 0x00000000000679c3 */ /* 0x004ea20000008800 */
[----:B------:R-:W-:Y:S02]  /*0f30*/  UMOV UR41, 0x400 ;  /* 0x0000040000297882 */ /* 0x000fe40000000000 */
[----:B------:R-:W-:-:S06]  /*0f40*/  SHF.R.U32.HI R0, RZ, 0x7, R0 ;  /* 0x00000007ff007819 */ /* 0x000fcc0000011600 */
[----:B---3--:R-:W3:Y:S01]  /*0f50*/  SHFL.IDX PT, R0, R0, RZ, 0x1f ;  /* 0x00001fff00007589 */ /* 0x008ee200000e0000 */
[----:B--2---:R-:W-:Y:S01]  /*0f60*/  ULEA UR41, UR6, UR41, 0x18 ;  /* 0x0000002906297291 */ /* 0x004fe2000f8ec03f */
[----:B---3--:R-:W-:-:S13]  /*0f70*/  R2UR UR4, R0 ;  /* 0x00000000000472ca */ /* 0x008fda00000e0000 */
[----:B------:R-:W-:-:S04]  /*0f80*/  ULEA.HI UR5, UR4, UR4, URZ, 0x1 ;  /* 0x0000000404057291 */ /* 0x000fc8000f8f083f */
[----:B------:R-:W-:-:S04]  /*0f90*/  ULOP3.LUT UR5, UR5, 0x7fffe, URZ, 0xc0, !UPT ;  /* 0x0007fffe05057892 */ /* 0x000fc8000f8ec03f */
[----:B------:R-:W-:-:S03]  /*0fa0*/  UIADD3 UR5, UR4, -UR5, URZ ;  /* 0x8000000504057290 */ /* 0x000fc6000fffe03f */
[----:B------:R-:W-:Y:S01]  /*0fb0*/  ULDC UR4, c[0x0][0x28c] ;  /* 0x0000a30000047ab9 */ /* 0x000fe20000000800 */
[----:B------:R-:W-:Y:S01]  /*0fc0*/  ULEA UR5, UR5, UR41, 0xd ;  /* 0x0000002905057291 */ /* 0x000fe2000f8e683f */
[----:B------:R-:W-:-:S03]  /*0fd0*/  ISETP.LT.AND P0, PT, RZ, UR4, PT ;  /* 0x00000004ff007c0c */ /* 0x000fc6000bf01270 */
[----:B------:R-:W-:-:S04]  /*0fe0*/  UIADD3 UR5, UR5, 0x100, URZ ;  /* 0x0000010005057890 */ /* 0x000fc8000fffe03f */
[----:B------:R-:W-:-:S04]  /*0ff0*/  USHF.R.U32.HI UR5, URZ, 0x4, UR5 ;  /* 0x000000043f057899 */ /* 0x000fc80008011605 */
[----:B------:R-:W-:Y:S02]  /*1000*/  ULOP3.LUT UR42, UR5, 0x3fff, URZ, 0xc0, !UPT ;  /* 0x00003fff052a7892 */ /* 0x000fe4000f8ec03f */
[----:B-1--45:R-:W-:Y:S10]  /*1010*/  @P0 BRA `(.L_x_13) ;  /* 0x0000000000400947 */ /* 0x032ff40003800000 */
[----:B------:R-:W-:Y:S01]  /*1020*/  MOV R0, 0x0 ;  /* 0x0000000000007802 */ /* 0x000fe20000000f00 */
[----:B------:R-:W-:Y:S01]  /*1030*/  ULDC.64 UR4, c[0x4][0x68] ;  /* 0x01001a0000047ab9 */ /* 0x000fe20000000a00 */
[----:B------:R-:W-:Y:S01]  /*1040*/  ULDC.64 UR6, c[0x4][0x8] ;  /* 0x0100020000067ab9 */ /* 0x000fe20000000a00 */
[----:B01----:R-:W-:Y:S01]  /*1050*/  IMAD.U32 R4, RZ, RZ, UR4 ;  /* 0x00000004ff047e24 */ /* 0x003fe2000f8e00ff */
[----:B------:R0:W1:Y:S01]  /*1060*/  LDC.64 R14, c[0x4][R0] ;  /* 0x01000000000e7b82 */ /* 0x0000620000000a00 */
[----:B------:R-:W-:Y:S01]  /*1070*/  IMAD.U32 R5, RZ, RZ, UR5 ;  /* 0x00000005ff057e24 */ /* 0x000fe2000f8e00ff */
[----:B------:R-:W-:Y:S01]  /*1080*/  ULDC.64 UR4, c[0x4][0x70] ;  /* 0x01001c0000047ab9 */ /* 0x000fe20000000a00 */
[----:B------:R-:W-:Y:S02]  /*1090*/  IMAD.U32 R10, RZ, RZ, UR6 ;  /* 0x00000006ff0a7e24 */ /* 0x000fe4000f8e00ff */
[----:B------:R-:W-:Y:S02]  /*10a0*/  IMAD.U32 R6, RZ, RZ, UR4 ;  /* 0x00000004ff067e24 */ /* 0x000fe4000f8e00ff */
[----:B------:R-:W-:-:S02]  /*10b0*/  IMAD.U32 R7, RZ, RZ, UR5 ;  /* 0x00000005ff077e24 */ /* 0x000fc4000f8e00ff */
[----:B------:R-:W-:Y:S02]  /*10c0*/  IMAD.U32 R11, RZ, RZ, UR7 ;  /* 0x00000007ff0b7e24 */ /* 0x000fe4000f8e00ff */
[----:B------:R-:W-:Y:S02]  /*10d0*/  IMAD.MOV.U32 R8, RZ, RZ, 0x1e1 ;  /* 0x000001e1ff087424 */ /* 0x000fe400078e00ff */
[----:B------:R-:W-:Y:S02]  /*10e0*/  IMAD.MOV.U32 R12, RZ, RZ, 0x1 ;  /* 0x00000001ff0c7424 */ /* 0x000fe400078e00ff */
[----:B0-----:R-:W-:-:S07]  /*10f0*/  IMAD.MOV.U32 R13, RZ, RZ, RZ ;  /* 0x000000ffff0d7224 */ /* 0x001fce00078e00ff */
[----:B------:R-:W-:-:S07]  /*1100*/  LEPC R20, `(.L_x_13) ;  /* 0x000000001014794e */ /* 0x000fce0000000000 */
[----:B-1---5:R-:W-:Y:S05]  /*1110*/  CALL.ABS.NOINC R14 ;  /* 0x000000000e007343 */ /* 0x022fea0003c00000 */
.L_x_13:
[----:B------:R-:W-:-:S13]  /*1120*/  ISETP.NE.AND P0, PT, R132, 0x3, PT ;  /* 0x000000038400780c */ /* 0x000fda0003f05270 */
[----:B------:R-:W-:Y:S05]  /*1130*/  @!P0 BRA `(.L_x_14) ;  /* 0x0000000000048947 */ /* 0x000fea0003800000 */
[----:B------:R-:W-:Y:S01]  /*1140*/  BPT.TRAP 0x1 ;  /* 0x000000040000795c */ /* 0x000fe20000300000 */
.L_x_14:
[----:B------:R-:W-:Y:S02]  /*1150*/  IMAD.U32 R3, RZ, RZ, UR39 ;  /* 0x00000027ff037e24 */ /* 0x000fe4000f8e00ff */
[----:B------:R-:W-:-:S03]  /*1160*/  IMAD.U32 R0, RZ, RZ, UR38 ;  /* 0x00000026ff007e24 */ /* 0x000fc6000f8e00ff */
[----:B------:R-:W-:Y:S02]  /*1170*/  LEA R3, R3, UR41, 0x3 ;  /* 0x0000002903037c11 */ /* 0x000fe4000f8e18ff */
[----:B------:R-:W-:-:S04]  /*1180*/  SHF.L.U32 R0, R0, 0x1f, RZ ;  /* 0x0000001f00007819 */ /* 0x000fc800000006ff */
[----:B------:R2:W3:Y:S01]  /*1190*/  SYNCS.PHASECHK.TRANS64.TRYWAIT P1, [R3+URZ], R0 ;  /* 0x00000000030075a7 */ /* 0x0004e2000802017f */
[----:B------:R-:W-:Y:S05]  /*11a0*/  @!P0 BRA `(.L_x_15) ;  /* 0x0000000000048947 */ /* 0x000fea0003800000 */
[----:B------:R-:W-:Y:S01]  /*11b0*/  BPT.TRAP 0x1 ;  /* 0x000000040000795c */ /* 0x000fe20000300000 */
.L_x_15:
[----:B---3--:R-:W-:Y:S05]  /*11c0*/  @P1 BRA `(.L_x_16) ;  /* 0x0000000000081947 */ /* 0x008fea0003800000 */
[----:B------:R-:W3:Y:S02]  /*11d0*/  SYNCS.PHASECHK.TRANS64.TRYWAIT P1, [R3+URZ], R0 ;  /* 0x00000000030075a7 */ /* 0x000ee4000802017f */
[----:B---3--:R-:W-:Y:S05]  /*11e0*/  @!P1 BRA `(.L_x_17) ;  /* 0x000000a8009c9947 */ /* 0x008fea0003800000 */
.L_x_16:
[----:B------:R-:W-:-:S04]  /*11f0*/  UISETP.LT.AND UP0, UPT, UR40, 0x1, UPT ;  /* 0x000000012800788c */ /* 0x000fc8000bf01270 */
[----:B------:R-:W-:-:S06]  /*1200*/  USEL UR4, UR40, 0x1, UP0 ;  /* 0x0000000128047887 */ /* 0x000fcc0008000000 */
[----:B--23--:R-:W-:Y:S01]  /*1210*/  IMAD.U32 R0, RZ, RZ, UR4 ;  /* 0x00000004ff007e24 */ /* 0x00cfe2000f8e00ff */
[----:B------:R-:W-:Y:S05]  /*1220*/  WARPSYNC.ALL ;  /* 0x0000000000007948 */ /* 0x000fea0003800000 */
[----:B------:R-:W-:-:S04]  /*1230*/  IADD3 R0, -R0, UR40, RZ ;  /* 0x0000002800007c10 */ /* 0x000fc8000fffe1ff */
[----:B------:R-:W-:Y:S01]  /*1240*/  ISETP.GE.AND P1, PT, R0, 0x1, PT ;  /* 0x000000010000780c */ /* 0x000fe20003f26270 */
[----:B------:R-:W-:Y:S01]  /*1250*/  UIADD3 UR4, UR41, 0x30100, URZ ;  /* 0x0003010029047890 */ /* 0x000fe2000fffe03f */
[----:B------:R-:W-:Y:S01]  /*1260*/  WARPGROUP.ARRIVE ;  /* 0x00000000000079c5 */ /* 0x000fe20000000000 */
[----:B------:R-:W-:Y:S01]  /*1270*/  UMOV UR17, 0x40000040 ;  /* 0x4000004000117882 */ /* 0x000fe20000000000 */
[----:B------:R-:W-:Y:S01]  /*1280*/  UMOV UR19, 0x40000040 ;  /* 0x4000004000137882 */ /* 0x000fe20000000000 */
[----:B------:R-:W-:Y:S01]  /*1290*/  USHF.R.U32.HI UR4, URZ, 0x4, UR4 ;  /* 0x000000043f047899 */ /* 0x000fe20008011604 */
[----:B------:R-:W-:Y:S01]  /*12a0*/  UMOV UR9, UR17 ;  /* 0x0000001100097c82 */ /* 0x000fe20008000000 */
[----:B------:R-:W-:Y:S02]  /*12b0*/  UMOV UR11, 0x40000040 ;  /* 0x40000040000b7882 */ /* 0x000fe40000000000 */
[----:B------:R-:W-:Y:S02]  /*12c0*/  ULOP3.LUT UR5, UR4, 0x3fff, URZ, 0xc0, !UPT ;  /* 0x00003fff04057892 */ /* 0x000fe4000f8ec03f */
[----:B------:R-:W-:-:S02]  /*12d0*/  ULOP3.LUT UR4, UR42, 0x10000, URZ, 0xfc, !UPT ;  /* 0x000100002a047892 */ /* 0x000fc4000f8efc3f */
[----:B------:R-:W-:Y:S02]  /*12e0*/  ULOP3.LUT UR5, UR5, 0x10000, URZ, 0xfc, !UPT ;  /* 0x0001000005057892 */ /* 0x000fe4000f8efc3f */
[----:B------:R-:W-:Y:S02]  /*12f0*/  ULEA UR6, UR39, UR4, 0xc ;  /* 0x0000000427067291 */ /* 0x000fe4000f8e603f */
[----:B------:R-:W-:Y:S01]  /*1300*/  UIMAD UR12, UR39, 0x180, UR5 ;  /* 0x00000180270c78a4 */ /* 0x000fe2000f8e0205 */
[----:B------:R-:W-:Y:S01]  /*1310*/  UMOV UR21, UR17 ;  /* 0x0000001100157c82 */ /* 0x000fe20008000000 */
[----:B------:R-:W-:Y:S02]  /*1320*/  UMOV UR23, 0x40000040 ;  /* 0x4000004000177882 */ /* 0x000fe40000000000 */
[----:B------:R-:W-:Y:S01]  /*1330*/  UIADD3 UR10, UR12, 0x80, URZ ;  /* 0x000000800c0a7890 */ /* 0x000fe2000fffe03f */
[----:B------:R-:W-:Y:S02]  /*1340*/  UMOV UR16, UR6 ;  /* 0x0000000600107c82 */ /* 0x000fe40008000000 */
[----:B------:R-:W-:Y:S01]  /*1350*/  UMOV UR18, UR12 ;  /* 0x0000000c00127c82 */ /* 0x000fe20008000000 */
[----:B------:R-:W-:Y:S01]  /*1360*/  UMOV UR8, UR16 ;  /* 0x0000001000087c82 */ /* 0x000fe20008000000 */
[----:B------:R-:W-:Y:S01]  /*1370*/  HGMMA.64x16x16.F32 R112, gdesc[UR16], RZ, !UPT, gsb0 ;  /* 0x00200000107079f0 */ /* 0x000fe2000c0008ff */
[----:B------:R-:W-:Y:S01]  /*1380*/  UIADD3 UR22, UR12, 0x100, URZ ;  /* 0x000001000c167890 */ /* 0x000fe2000fffe03f */
[----:B------:R-:W-:Y:S01]  /*1390*/  UMOV UR20, UR16 ;  /* 0x0000001000147c82 */ /* 0x000fe20008000000 */
[----:B------:R-:W-:-:S02]  /*13a0*/  UIADD3 UR7, UR6, 0x400, URZ ;  /* 0x0000040006077890 */ /* 0x000fc4000fffe03f */
[----:B------:R-:W-:Y:S01]  /*13b0*/  UIADD3 UR14, UR12, 0x86, URZ ;  /* 0x000000860c0e7890 */ /* 0x000fe2000fffe03f */
[----:B------:R-:W-:Y:S01]  /*13c0*/  UMOV UR15, 0x40000040 ;  /* 0x40000040000f7882 */ /* 0x000fe20000000000 */
[----:B------:R-:W-:Y:S02]  /*13d0*/  WARPGROUP.DEPBAR.LE gsb0, 0x0 ;  /* 0x00008000000079c5 */ /* 0x000fe40000010000 */
[----:B------:R-:W-:-:S06]  /*13e0*/  WARPGROUP.ARRIVE ;  /* 0x00000000000079c5 */ /* 0x000fcc0000000000 */
[----:B------:R-:W-:Y:S03]  /*13f0*/  HGMMA.64x16x16.F32 R80, gdesc[UR8], RZ, !UPT, gsb0 ;  /* 0x00200000085079f0 */ /* 0x000fe6000c0008ff */
[----:B------:R-:W-:Y:S02]  /*1400*/  WARPGROUP.DEPBAR.LE gsb0, 0x0 ;  /* 0x00008000000079c5 */ /* 0x000fe40000010000 */
[----:B------:R-:W-:-:S06]  /*1410*/  WARPGROUP.ARRIVE ;  /* 0x00000000000079c5 */ /* 0x000fcc0000000000 */
[----:B------:R-:W-:Y:S01]  /*1420*/  HGMMA.64x16x16.F32 R48, gdesc[UR20], RZ, !UPT, gsb0 ;  /* 0x00200000143079f0 */ /* 0x000fe2000c0008ff */
[----:B------:R-:W-:Y:S01]  /*1430*/  UMOV UR20, UR7 ;  /* 0x0000000700147c82 */ /* 0x000fe20008000000 */
[----:B------:R-:W-:Y:S01]  /*1440*/  UMOV UR21, 0x40000040 ;  /* 0x4000004000157882 */ /* 0x000fe20000000000 */
[----:B------:R-:W-:Y:S01]  /*1450*/  UMOV UR8, UR20 ;  /* 0x0000001400087c82 */ /* 0x000fe20008000000 */
[----:B------:R-:W-:Y:S01]  /*1460*/  UMOV UR9, UR21 ;  /* 0x0000001500097c82 */ /* 0x000fe20008000000 */
[----:B------:R-:W-:Y:S01]  /*1470*/  UMOV UR16, UR20 ;  /* 0x0000001400107c82 */ /* 0x000fe20008000000 */
[----:B------:R-:W-:Y:S01]  /*1480*/  UMOV UR17, UR21 ;  /* 0x0000001500117c82 */ /* 0x000fe20008000000 */
[----:B------:R-:W-:Y:S01]  /*1490*/  UIADD3 UR7, UR6, 0x800, URZ ;  /* 0x0000080006077890 */ /* 0x000fe2000fffe03f */
[----:B------:R-:W-:Y:S02]  /*14a0*/  WARPGROUP.DEPBAR.LE gsb0, 0x0 ;  /* 0x00008000000079c5 */ /* 0x000fe40000010000 */
[----:B------:R-:W-:-:S06]  /*14b0*/  WARPGROUP.ARRIVE ;  /* 0x00000000000079c5 */ /* 0x000fcc0000000000 */
[----:B------:R-:W-:Y:S03]  /*14c0*/  HGMMA.64x16x16.F32 R40, gdesc[UR20], RZ, !UPT, gsb0 ;  /* 0x00200000142879f0 */ /* 0x000fe6000c0008ff */
        /* <DEDUP_REMOVED lines=15> */
[----:B------:R-:W-:Y:S01]  /*15c0*/  HGMMA.64x16x16.F32 R96, gdesc[UR16], RZ, !UPT, gsb0 ;  /* 0x00200000106079f0 */ /* 0x000fe2000c0008ff */
        /* <DEDUP_REMOVED lines=12> */
[----:B------:R-:W-:Y:S01]  /*1690*/  UIADD3 UR7, UR6, 0x402, URZ ;  /* 0x0000040206077890 */ /* 0x000fe2000fffe03f */
[----:B------:R-:W-:Y:S02]  /*16a0*/  WARPGROUP.DEPBAR.LE gsb0, 0x0 ;  /* 0x00008000000079c5 */ /* 0x000fe40000010000 */
[----:B------:R-:W-:-:S06]  /*16b0*/  WARPGROUP.ARRIVE ;  /* 0x00000000000079c5 */ /* 0x000fcc0000000000 */
[----:B------:R-:W-:Y:S01]  /*16c0*/  HGMMA.64x16x16.F32 R24, gdesc[UR20], RZ, !UPT, gsb0 ;  /* 0x00200000141879f0 */ /* 0x000fe2000c0008ff */
[----:B------:R-:W-:Y:S01]  /*16d0*/  UMOV UR22, UR18 ;  /* 0x0000001200167c82 */ /* 0x000fe20008000000 */
[----:B------:R-:W-:Y:S01]  /*16e0*/  UMOV UR23, UR19 ;  /* 0x0000001300177c82 */ /* 0x000fe20008000000 */
[----:B------:R-:W-:Y:S01]  /*16f0*/  UIADD3 UR18, UR12, 0x2, URZ ;  /* 0x000000020c127890 */ /* 0x000fe2000fffe03f */
[----:B------:R-:W-:Y:S01]  /*1700*/  UMOV UR19, 0x40000040 ;  /* 0x4000004000137882 */ /* 0x000fe20000000000 */
[----:B------:R-:W-:Y:S02]  /*1710*/  WARPGROUP.DEPBAR.LE gsb0, 0x0 ;  /* 0x00008000000079c5 */ /* 0x000fe40000010000 */
[----:B------:R-:W-:-:S06]  /*1720*/  WARPGROUP.ARRIVE ;  /* 0x00000000000079c5 */ /* 0x000fcc0000000000 */
[----:B------:R-:W-:Y:S01]  /*1730*/  HGMMA.64x16x16.F32 R56, gdesc[UR8], RZ, !UPT, gsb0 ;  /* 0x00200000083879f0 */ /* 0x000fe2000c0008ff */
[----:B------:R-:W-:Y:S01]  /*1740*/  UIADD3 UR10, UR12, 0x82, URZ ;  /* 0x000000820c0a7890 */ /* 0x000fe2000fffe03f */
[----:B------:R-:W-:Y:S01]  /*1750*/  UMOV UR8, UR16 ;  /* 0x0000001000087c82 */ /* 0x000fe20008000000 */
[----:B------:R-:W-:Y:S01]  /*1760*/  UMOV UR9, UR17 ;  /* 0x0000001100097c82 */ /* 0x000fe20008000000 */
        /* <DEDUP_REMOVED lines=10> */
[----:B------:R-:W-:Y:S03]  /*1810*/  HGMMA.64x16x16.F32 R112, gdesc[UR16], R112, gsb0 ;  /* 0x00200000107079f0 */ /* 0x000fe60008000870 */
[----:B------:R-:W-:Y:S02]  /*1820*/  WARPGROUP.DEPBAR.LE gsb0, 0x0 ;  /* 0x00008000000079c5 */ /* 0x000fe40000010000 */
[----:B------:R-:W-:-:S06]  /*1830*/  WARPGROUP.ARRIVE ;  /* 0x00000000000079c5 */ /* 0x000fcc0000000000 */
[----:B------:R-:W-:Y:S03]  /*1840*/  HGMMA.64x16x16.F32 R80, gdesc[UR8], R80, gsb0 ;  /* 0x00200000085079f0 */ /* 0x000fe60008000850 */
[----:B------:R-:W-:Y:S02]  /*1850*/  WARPGROUP.DEPBAR.LE gsb0, 0x0 ;  /* 0x00008000000079c5 */ /* 0x000fe40000010000 */
[----:B------:R-:W-:-:S06]  /*1860*/  WARPGROUP.ARRIVE ;  /* 0x00000000000079c5 */ /* 0x000fcc0000000000 */
[----:B------:R-:W-:Y:S01]  /*1870*/  HGMMA.64x16x16.F32 R48, gdesc[UR20], R48, gsb0 ;  /* 0x00200000143079f0 */ /* 0x000fe20008000830 */
        /* <DEDUP_REMOVED lines=41> */
[----:B------:R-:W-:Y:S01]  /*1b10*/  HGMMA.64x16x16.F32 R24, gdesc[UR20], R24, gsb0 ;  /* 0x00200000141879f0 */ /* 0x000fe20008000818 */
[----:B------:R-:W-:Y:S01]  /*1b20*/  UIADD3 UR22, UR12, 0x104, URZ ;  /* 0x000001040c167890 */ /* 0x000fe2000fffe03f */
[----:B------:R-:W-:Y:S01]  /*1b30*/  UMOV UR23, 0x40000040 ;  /* 0x4000004000177882 */ /* 0x000fe20000000000 */
        /* <DEDUP_REMOVED lines=8> */
[----:B------:R-:W-:Y:S02]  /*1bc0*/  UIADD3 UR16, UR6, 0x4, URZ ;  /* 0x0000000406107890 */ /* 0x000fe4000fffe03f */
[----:B------:R-:W-:Y:S01]  /*1bd0*/  UIADD3 UR18, UR12, 0x4, URZ ;  /* 0x000000040c127890 */ /* 0x000fe2000fffe03f */
[----:B------:R-:W-:Y:S01]  /*1be0*/  UMOV UR17, 0x40000040 ;  /* 0x4000004000117882 */ /* 0x000fe20000000000 */
[----:B------:R-:W-:Y:S01]  /*1bf0*/  UMOV UR19, 0x40000040 ;  /* 0x4000004000137882 */ /* 0x000fe20000000000 */
[----:B------:R-:W-:Y:S02]  /*1c00*/  UMOV UR9, UR17 ;  /* 0x0000001100097c82 */ /* 0x000fe40008000000 */
[----:B------:R-:W-:Y:S01]  /*1c10*/  UMOV UR8, UR16 ;  /* 0x0000001000087c82 */ /* 0x000fe20008000000 */
[----:B------:R-:W-:Y:S01]  /*1c20*/  UMOV UR20, UR16 ;  /* 0x0000001000147c82 */ /* 0x000fe20008000000 */
[----:B------:R-:W-:Y:S01]  /*1c30*/  UMOV UR21, UR17 ;  /* 0x0000001100157c82 */ /* 0x000fe20008000000 */
[----:B------:R-:W-:-:S02]  /*1c40*/  WARPGROUP.DEPBAR.LE gsb0, 0x0 ;  /* 0x00008000000079c5 */ /* 0x000fc40000010000 */
        /* <DEDUP_REMOVED lines=52> */
[----:B------:R-:W-:Y:S01]  /*1f90*/  HGMMA.64x16x16.F32 R56, gdesc[UR8], R56, gsb0 ;  /* 0x00200000083879f0 */ /* 0x000fe20008000838 */
[----:B------:R-:W-:Y:S02]  /*1fa0*/  UIADD3 UR8, UR6, 0x6, URZ ;  /* 0x0000000606087890 */ /* 0x000fe4000fffe03f */
[----:B------:R-:W-:Y:S01]  /*1fb0*/  UIADD3 UR10, UR12, 0x6, URZ ;  /* 0x000000060c0a7890 */ /* 0x000fe2000fffe03f */
[----:B------:R-:W-:Y:S01]  /*1fc0*/  UMOV UR9, 0x40000040 ;  /* 0x4000004000097882 */ /* 0x000fe20000000000 */
[----:B------:R-:W-:Y:S01]  /*1fd0*/  UMOV UR11, 0x40000040 ;  /* 0x40000040000b7882 */ /* 0x000fe20000000000 */
[----:B------:R-:W-:Y:S01]  /*1fe0*/  UMOV UR13, UR9 ;  /* 0x00000009000d7c82 */ /* 0x000fe20008000000 */
[----:B------:R-:W-:Y:S02]  /*1ff0*/  WARPGROUP.DEPBAR.LE gsb0, 0x0 ;  /* 0x00008000000079c5 */ /* 0x000fe40000010000 */
[----:B------:R-:W-:-:S06]  /*2000*/  WARPGROUP.ARRIVE ;  /* 0x00000000000079c5 */ /* 0x000fcc0000000000 */
[----:B------:R-:W-:Y:S01]  /*2010*/  HGMMA.64x16x16.F32 R88, gdesc[UR16], R88, gsb0 ;  /* 0x00200000105879f0 */ /* 0x000fe20008000858 */
[----:B------:R-:W-:Y:S01]  /*2020*/  UIADD3 UR18, UR12, 0x106, URZ ;  /* 0x000001060c127890 */ /* 0x000fe2000fffe03f */
[----:B------:R-:W-:Y:S02]  /*2030*/  UMOV UR16, UR8 ;  /* 0x0000000800107c82 */ /* 0x000fe40008000000 */
        /* <DEDUP_REMOVED lines=18> */
[----:B------:R-:W-:Y:S02]  /*2160*/  UIADD3 UR7, UR6, 0x806, URZ ;  /* 0x0000080606077890 */ /* 0x000fe4000fffe03f */
[----:B------:R-:W-:Y:S01]  /*2170*/  UIADD3 UR6, UR6, 0xc06, URZ ;  /* 0x00000c0606067890 */ /* 0x000fe2000fffe03f */
        /* <DEDUP_REMOVED lines=38> */
[----:B------:R-:W-:Y:S03]  /*23e0*/  HGMMA.64x16x16.F32 R88, gdesc[UR8], R88, gsb0 ;  /* 0x00200000085879f0 */ /* 0x000fe60008000858 */
[----:B------:R-:W-:Y:S02]  /*23f0*/  WARPGROUP.DEPBAR.LE gsb0, 0x0 ;  /* 0x00008000000079c5 */ /* 0x000fe40000010000 */
[----:B------:R-:W-:Y:S05]  /*2400*/  @!P1 BRA `(.L_x_18) ;  /* 0x0000001000f49947 */ /* 0x000fea0003800000 */
[----:B------:R-:W-:Y:S01]  /*2410*/  UIADD3 UR6, UR39, 0x1, URZ ;  /* 0x0000000127067890 */ /* 0x000fe2000fffe03f */
[----:B------:R-:W-:-:S03]  /*2420*/  IMAD.MOV.U32 R3, RZ, RZ, R0 ;  /* 0x000000ffff037224 */ /* 0x000fc600078e0000 */
[----:B------:R-:W-:-:S04]  /*2430*/  UISETP.NE.AND UP0, UPT, UR6, 0x3, UPT ;  /* 0x000000030600788c */ /* 0x000fc8000bf05270 */
[----:B------:R-:W-:Y:S02]  /*2440*/  USEL UR7, URZ, 0x1, UP0 ;  /* 0x000000013f077887 */ /* 0x000fe40008000000 */
[----:B------:R-:W-:Y:S02]  /*2450*/  USEL UR6, UR6, URZ, UP0 ;  /* 0x0000003f06067287 */ /* 0x000fe40008000000 */
[----:B------:R-:W-:-:S06]  /*2460*/  ULOP3.LUT UR7, UR38, UR7, URZ, 0x3c, !UPT ;  /* 0x0000000726077292 */ /* 0x000fcc000f8e3c3f */
[----:B------:R-:W-:Y:S01]  /*2470*/  IMAD.U32 R6, RZ, RZ, UR7 ;  /* 0x00000007ff067e24 */ /* 0x000fe2000f8e00ff */
[----:B------:R-:W-:-:S06]  /*2480*/  UMOV UR7, UR39 ;  /* 0x0000002700077c82 */ /* 0x000fcc0008000000 */
.L_x_25:
[----:B------:R-:W-:Y:S05]  /*2490*/  @!P0 BRA `(.L_x_19) ;  /* 0x0000000000048947 */ /* 0x000fea0003800000 */
[----:B------:R-:W-:Y:S01]  /*24a0*/  BPT.TRAP 0x1 ;  /* 0x000000040000795c */ /* 0x000fe20000300000 */
.L_x_19:
[----:B------:R-:W-:Y:S01]  /*24b0*/  ULEA UR8, UR6, UR41, 0x3 ;  /* 0x0000002906087291 */ /* 0x000fe2000f8e183f */
[----:B01----:R-:W-:-:S08]  /*24c0*/  SHF.L.U32 R4, R6, 0x1f, RZ ;  /* 0x0000001f06047819 */ /* 0x003fd000000006ff */
[----:B------:R0:W1:Y:S01]  /*24d0*/  SYNCS.PHASECHK.TRANS64.TRYWAIT P1, [UR8], R4 ;  /* 0x00000004ff0075a7 */ /* 0x0000620008020148 */
[----:B------:R-:W-:Y:S05]  /*24e0*/  @!P0 BRA `(.L_x_20) ;  /* 0x0000000000048947 */ /* 0x000fea0003800000 */
[----:B------:R-:W-:Y:S01]  /*24f0*/  BPT.TRAP 0x1 ;  /* 0x000000040000795c */ /* 0x000fe20000300000 */
.L_x_20:
[----:B-1----:R-:W-:Y:S05]  /*2500*/  @P1 BRA `(.L_x_21) ;  /* 0x0000000000081947 */ /* 0x002fea0003800000 */
[----:B------:R-:W1:Y:S02]  /*2510*/  SYNCS.PHASECHK.TRANS64.TRYWAIT P1, [UR8], R4 ;  /* 0x00000004ff0075a7 */ /* 0x000e640008020148 */
[----:B-1----:R-:W-:Y:S05]  /*2520*/  @!P1 BRA `(.L_x_22) ;  /* 0x0000009400e09947 */ /* 0x002fea0003800000 */
.L_x_21:
[----:B------:R-:W-:Y:S01]  /*2530*/  ULEA UR8, UR6, UR4, 0xc ;  /* 0x0000000406087291 */ /* 0x000fe2000f8e603f */
[----:B------:R-:W-:Y:S01]  /*2540*/  WARPGROUP.ARRIVE ;  /* 0x00000000000079c5 */ /* 0x000fe20000000000 */
[----:B------:R-:W-:Y:S01]  /*2550*/  UIMAD UR10, UR6, 0x180, UR5 ;  /* 0x00000180060a78a4 */ /* 0x000fe2000f8e0205 */
[----:B------:R-:W-:Y:S01]  /*2560*/  UMOV UR9, 0x40000040 ;  /* 0x4000004000097882 */ /* 0x000fe20000000000 */
[----:B------:R-:W-:Y:S02]  /*2570*/  UMOV UR11, 0x40000040 ;  /* 0x40000040000b7882 */ /* 0x000fe40000000000 */
[----:B------:R-:W-:Y:S01]  /*2580*/  UIADD3 UR14, UR10, 0x80, URZ ;  /* 0x000000800a0e7890 */ /* 0x000fe2000fffe03f */
[----:B------:R-:W-:Y:S01]  /*2590*/  UMOV UR12, UR8 ;  /* 0x00000008000c7c82 */ /* 0x000fe20008000000 */
[----:B------:R-:W-:Y:S01]  /*25a0*/  UMOV UR13, UR9 ;  /* 0x00000009000d7c82 */ /* 0x000fe20008000000 */
[----:B------:R-:W-:Y:S02]  /*25b0*/  UMOV UR15, 0x40000040 ;  /* 0x40000040000f7882 */ /* 0x000fe40000000000 */
[----:B------:R-:W-:Y:S01]  /*25c0*/  HGMMA.64x16x16.F32 R112, gdesc[UR8], R112, gsb0 ;  /* 0x00200000087079f0 */ /* 0x000fe20008000870 */
[----:B------:R-:W-:Y:S01]  /*25d0*/  UIADD3 UR18, UR10, 0x100, URZ ;  /* 0x000001000a127890 */ /* 0x000fe2000fffe03f */
[----:B------:R-:W-:Y:S01]  /*25e0*/  UMOV UR16, UR8 ;  /* 0x0000000800107c82 */ /* 0x000fe20008000000 */
[----:B------:R-:W-:Y:S01]  /*25f0*/  UMOV UR17, UR9 ;  /* 0x0000000900117c82 */ /* 0x000fe20008000000 */
[----:B------:R-:W-:Y:S01]  /*2600*/  UMOV UR19, 0x40000040 ;  /* 0x4000004000137882 */ /* 0x000fe20000000000 */
[----:B------:R-:W-:Y:S01]  /*2610*/  UIADD3 UR20, UR8, 0x400, URZ ;  /* 0x0000040008147890 */ /* 0x000fe2000fffe03f */
[----:B------:R-:W-:Y:S01]  /*2620*/  UMOV UR22, UR10 ;  /* 0x0000000a00167c82 */ /* 0x000fe20008000000 */
[----:B------:R-:W-:Y:S01]  /*2630*/  UMOV UR23, UR11 ;  /* 0x0000000b00177c82 */ /* 0x000fe20008000000 */
[----:B------:R-:W-:Y:S01]  /*2640*/  UIADD3 UR9, UR8, 0x800, URZ ;  /* 0x0000080008097890 */ /* 0x000fe2000fffe03f */
[----:B------:R-:W-:-:S02]  /*2650*/  WARPGROUP.DEPBAR.LE gsb0, 0x0 ;  /* 0x00008000000079c5 */ /* 0x000fc40000010000 */
        /* <DEDUP_REMOVED lines=13> */
[----:B------:R-:W-:Y:S01]  /*2730*/  HGMMA.64x16x16.F32 R40, gdesc[UR16], R40, gsb0 ;  /* 0x00200000102879f0 */ /* 0x000fe20008000828 */
[----:B------:R-:W-:Y:S01]  /*2740*/  UIADD3 UR16, UR8, 0xc00, URZ ;  /* 0x00000c0008107890 */ /* 0x000fe2000fffe03f */
[----:B------:R-:W-:Y:S01]  /*2750*/  UMOV UR17, 0x40000040 ;  /* 0x4000004000117882 */ /* 0x000fe20000000000 */
[----:B------:R-:W-:Y:S02]  /*2760*/  WARPGROUP.DEPBAR.LE gsb0, 0x0 ;  /* 0x00008000000079c5 */ /* 0x000fe40000010000 */
[----:B------:R-:W-:-:S06]  /*2770*/  WARPGROUP.ARRIVE ;  /* 0x00000000000079c5 */ /* 0x000fcc0000000000 */
[----:B------:R-:W-:Y:S03]  /*2780*/  HGMMA.64x16x16.F32 R72, gdesc[UR12], R72, gsb0 ;  /* 0x002000000c4879f0 */ /* 0x000fe60008000848 */
[----:B------:R-:W-:Y:S02]  /*2790*/  WARPGROUP.DEPBAR.LE gsb0, 0x0 ;  /* 0x00008000000079c5 */ /* 0x000fe40000010000 */
[----:B------:R-:W-:-:S06]  /*27a0*/  WARPGROUP.ARRIVE ;  /* 0x00000000000079c5 */ /* 0x000fcc0000000000 */
[----:B------:R-:W-:Y:S01]  /*27b0*/  HGMMA.64x16x16.F32 R104, gdesc[UR20], R104, gsb0 ;  /* 0x00200000146879f0 */ /* 0x000fe20008000868 */
[----:B------:R-:W-:Y:S01]  /*27c0*/  UMOV UR22, UR10 ;  /* 0x0000000a00167c82 */ /* 0x000fe20008000000 */
[----:B------:R-:W-:Y:S01]  /*27d0*/  UMOV UR23, UR11 ;  /* 0x0000000b00177c82 */ /* 0x000fe20008000000 */
[----:B------:R-:W-:Y:S01]  /*27e0*/  UMOV UR20, UR9 ;  /* 0x0000000900147c82 */ /* 0x000fe20008000000 */
[----:B------:R-:W-:Y:S01]  /*27f0*/  UMOV UR21, 0x40000040 ;  /* 0x4000004000157882 */ /* 0x000fe20000000000 */
[----:B------:R-:W-:Y:S01]  /*2800*/  UMOV UR12, UR20 ;  /* 0x00000014000c7c82 */ /* 0x000fe20008000000 */
[----:B------:R-:W-:Y:S01]  /*2810*/  UMOV UR13, UR21 ;  /* 0x00000015000d7c82 */ /* 0x000fe20008000000 */
[----:B------:R-:W-:Y:S01]  /*2820*/  UIADD3 UR9, UR8, 0x402, URZ ;  /* 0x0000040208097890 */ /* 0x000fe2000fffe03f */
[----:B------:R-:W-:Y:S02]  /*2830*/  WARPGROUP.DEPBAR.LE gsb0, 0x0 ;  /* 0x00008000000079c5 */ /* 0x000fe40000010000 */
[----:B------:R-:W-:-:S06]  /*2840*/  WARPGROUP.ARRIVE ;  /* 0x00000000000079c5 */ /* 0x000fcc0000000000 */
[----:B------:R-:W-:Y:S01]  /*2850*/  HGMMA.64x16x16.F32 R96, gdesc[UR20], R96, gsb0 ;  /* 0x00200000146079f0 */ /* 0x000fe20008000860 */
[----:B------:R-:W-:Y:S01]  /*2860*/  UMOV UR22, UR18 ;  /* 0x0000001200167c82 */ /* 0x000fe20008000000 */
[----:B------:R-:W-:Y:S01]  /*2870*/  UMOV UR23, UR19 ;  /* 0x0000001300177c82 */ /* 0x000fe20008000000 */
        /* <DEDUP_REMOVED lines=24> */
[----:B------:R-:W-:Y:S02]  /*2a00*/  WARPGROUP.DEPBAR.LE gsb0, 0x0 ;  /* 0x00008000000079c5 */ /* 0x000fe40000010000 */
[----:B------:R-:W-:-:S06]  /*2a10*/  WARPGROUP.ARRIVE ;  /* 0x00000000000079c5 */ /* 0x000fcc0000000000 */
[----:B------:R-:W-:Y:S01]  /*2a20*/  HGMMA.64x16x16.F32 R88, gdesc[UR16], R88, gsb0 ;  /* 0x00200000105879f0 */ /* 0x000fe20008000858 */
        /* <DEDUP_REMOVED lines=200> */
[----:B------:R-:W-:Y:S01]  /*36b0*/  BPT.TRAP 0x1 ;  /* 0x000000040000795c */ /* 0x000fe20000300000 */
.L_x_23:
[----:B------:R-:W-:Y:S01]  /*36c0*/  ULEA UR8, UR7, UR41, 0x3 ;  /* 0x0000002907087291 */ /* 0x000fe2000f8e183f */
[----:B------:R-:W-:-:S03]  /*36d0*/  ISETP.GT.U32.AND P1, PT, R19, 0x1, PT ;  /* 0x000000011300780c */ /* 0x000fc60003f24070 */
[----:B------:R-:W-:-:S04]  /*36e0*/  UIADD3 UR8, UR8, 0x18, URZ ;  /* 0x0000001808087890 */ /* 0x000fc8000fffe03f */
[----:B------:R-:W-:-:S09]  /*36f0*/  UPRMT UR8, URZ, 0x654, UR8 ;  /* 0x000006543f087896 */ /* 0x000fd20008000008 */
[----:B------:R-:W-:Y:S01]  /*3700*/  SYNCS.ARRIVE.TRANS64.RED.A1T0 RZ, [UR8], RZ ;  /* 0x000000ffffff79a7 */ /* 0x000fe20008100408 */
[----:B------:R-:W-:Y:S05]  /*3710*/  @P1 BRA `(.L_x_24) ;  /* 0x0000000000041947 */ /* 0x000fea0003800000 */
[----:B------:R-:W-:Y:S01]  /*3720*/  BPT.TRAP 0x1 ;  /* 0x000000040000795c */ /* 0x000fe20000300000 */
.L_x_24:
[----:B------:R-:W-:Y:S01]  /*3730*/  UIADD3 UR6, UR6, 0x1, URZ ;  /* 0x0000000106067890 */ /* 0x000fe2000fffe03f */
[C---:B------:R-:W-:Y:S01]  /*3740*/  ISETP.GT.AND P1, PT, R3.reuse, 0x1, PT ;  /* 0x000000010300780c */ /* 0x040fe20003f24270 */
[----:B------:R-:W-:Y:S01]  /*3750*/  UIADD3 UR7, UR7, 0x1, URZ ;  /* 0x0000000107077890 */ /* 0x000fe2000fffe03f */
[----:B------:R-:W-:Y:S01]  /*3760*/  VIADD R3, R3, 0xffffffff ;  /* 0xffffffff03037836 */ /* 0x000fe20000000000 */
[----:B------:R-:W-:Y:S02]  /*3770*/  UISETP.NE.AND UP0, UPT, UR6, 0x3, UPT ;  /* 0x000000030600788c */ /* 0x000fe4000bf05270 */
[----:B------:R-:W-:Y:S02]  /*3780*/  UISETP.NE.AND UP1, UPT, UR7, 0x3, UPT ;  /* 0x000000030700788c */ /* 0x000fe4000bf25270 */
[----:B------:R-:W-:Y:S02]  /*3790*/  USEL UR8, URZ, 0x1, UP0 ;  /* 0x000000013f087887 */ /* 0x000fe40008000000 */
[----:B------:R-:W-:-:S02]  /*37a0*/  USEL UR6, UR6, URZ, UP0 ;  /* 0x0000003f06067287 */ /* 0x000fc40008000000 */
[----:B------:R-:W-:Y:S02]  /*37b0*/  USEL UR7, UR7, URZ, UP1 ;  /* 0x0000003f07077287 */ /* 0x000fe40008800000 */
[----:B------:R-:W-:Y:S01]  /*37c0*/  LOP3.LUT R6, R6, UR8, RZ, 0x3c, !PT ;  /* 0x0000000806067c12 */ /* 0x000fe2000f8e3cff */
[----:B------:R-:W-:Y:S09]  /*37d0*/  @P1 BRA `(.L_x_25) ;  /* 0xffffffec002c1947 */ /* 0x000ff2000383ffff */
.L_x_18:
[----:B------:R-:W2:Y:S02]  /*37e0*/  LDC R3, c[0x0][0x28c] ;  /* 0x0000a300ff037b82 */ /* 0x000ea40000000800 */
[----:B--2---:R-:W-:-:S13]  /*37f0*/  ISETP.GE.AND P1, PT, R3, 0x1, PT ;  /* 0x000000010300780c */ /* 0x004fda0003f26270 */
[----:B------:R-:W-:Y:S05]  /*3800*/  @!P1 BRA `(.L_x_26) ;  /* 0x0000000000349947 */ /* 0x000fea0003800000 */
[----:B------:R-:W-:Y:S05]  /*3810*/  @!P0 BRA `(.L_x_27) ;  /* 0x0000000000048947 */ /* 0x000fea0003800000 */
[----:B------:R-:W-:Y:S01]  /*3820*/  BPT.TRAP 0x1 ;  /* 0x000000040000795c */ /* 0x000fe20000300000 */
.L_x_27:
[----:B------:R-:W-:Y:S01]  /*3830*/  VIADD R0, R0, UR39 ;  /* 0x0000002700007c36 */ /* 0x000fe20008000000 */
[----:B------:R-:W-:-:S03]  /*3840*/  ISETP.GT.U32.AND P0, PT, R19, 0x1, PT ;  /* 0x000000011300780c */ /* 0x000fc60003f04070 */
[----:B01----:R-:W-:-:S05]  /*3850*/  IMAD.WIDE.U32 R4, R0, -0x55555555, RZ ;  /* 0xaaaaaaab00047825 */ /* 0x003fca00078e00ff */
[----:B------:R-:W-:-:S05]  /*3860*/  SHF.R.U32.HI R5, RZ, 0x1, R5 ;  /* 0x00000001ff057819 */ /* 0x000fca0000011605 */
[----:B------:R-:W-:-:S05]  /*3870*/  IMAD R0, R5, -0x3, R0 ;  /* 0xfffffffd05007824 */ /* 0x000fca00078e0200 */
[----:B------:R-:W-:-:S05]  /*3880*/  LEA R0, R0, UR41, 0x3 ;  /* 0x0000002900007c11 */ /* 0x000fca000f8e18ff */
[----:B------:R-:W-:-:S05]  /*3890*/  VIADD R0, R0, 0x18 ;  /* 0x0000001800007836 */ /* 0x000fca0000000000 */
[----:B------:R-:W-:-:S04]  /*38a0*/  PRMT R0, RZ, 0x654, R0 ;  /* 0x00000654ff007816 */ /* 0x000fc80000000000 */
[----:B------:R2:W-:Y:S01]  /*38b0*/  SYNCS.ARRIVE.TRANS64.RED.A1T0 RZ, [R0+URZ], RZ ;  /* 0x000000ff00ff79a7 */ /* 0x0005e2000810043f */
[----:B------:R-:W-:Y:S05]  /*38c0*/  @P0 BRA `(.L_x_26) ;  /* 0x0000000000040947 */ /* 0x000fea0003800000 */
[----:B------:R-:W-:Y:S01]  /*38d0*/  BPT.TRAP 0x1 ;  /* 0x000000040000795c */ /* 0x000fe20000300000 */
.L_x_26:
[----:B------:R-:W3:Y:S01]  /*38e0*/  LDC R8, c[0x0][0x288] ;  /* 0x0000a200ff087b82 */ /* 0x000ee20000000800 */
[----:B--2---:R-:W-:Y:S01]  /*38f0*/  LOP3.LUT R0, R22, 0x1, RZ, 0xc0, !PT ;  /* 0x0000000116007812 */ /* 0x004fe200078ec0ff */
[----:B------:R-:W-:Y:S01]  /*3900*/  IMAD R123, R123, 0x30, RZ ;  /* 0x000000307b7b7824 */ /* 0x000fe200078e02ff */
[----:B------:R-:W-:Y:S01]  /*3910*/  SHF.R.U32.HI R3, RZ, 0x2, R18 ;  /* 0x00000002ff037819 */ /* 0x000fe20000011612 */
[----:B------:R-:W-:Y:S01]  /*3920*/  UIADD3 UR39, UR40, UR39, URZ ;  /* 0x0000002728277290 */ /* 0x000fe2000fffe03f */
[----:B01----:R-:W-:Y:S01]  /*3930*/  LOP3.LUT R4, R18, 0x60, RZ, 0xc0, !PT ;  /* 0x0000006012047812 */ /* 0x003fe200078ec0ff */
[----:B------:R-:W-:Y:S01]  /*3940*/  IMAD.SHL.U32 R10, R0, 0x40, RZ ;  /* 0x00000040000a7824 */ /* 0x000fe200078e00ff */
[----:B------:R-:W-:Y:S01]  /*3950*/  LOP3.LUT R3, R3, 0x7, RZ, 0xc0, !PT ;  /* 0x0000000703037812 */ /* 0x000fe200078ec0ff */
[----:B------:R-:W-:Y:S01]  /*3960*/  UISETP.GT.U32.AND UP0, UPT, UR39, 0x2, UPT ;  /* 0x000000022700788c */ /* 0x000fe2000bf04070 */
[----:B------:R-:W-:Y:S01]  /*3970*/  SHF.R.U32.HI R6, RZ, 0x1, R4 ;  /* 0x00000001ff067819 */ /* 0x000fe20000011604 */
[----:B------:R-:W-:Y:S01]  /*3980*/  ULDC UR7, c[0x0][0x284] ;  /* 0x0000a10000077ab9 */ /* 0x000fe20000000800 */
[----:B------:R-:W-:Y:S01]  /*3990*/  LOP3.LUT R4, R18, 0x3, RZ, 0xc0, !PT ;  /* 0x0000000312047812 */ /* 0x000fe200078ec0ff */
[----:B------:R-:W-:Y:S01]  /*39a0*/  UISETP.LT.U32.AND UP0, UPT, UR40, 0x3, UP0 ;  /* 0x000000032800788c */ /* 0x000fe20008701070 */
[--C-:B------:R-:W-:Y:S01]  /*39b0*/  IADD3 R5, RZ, -R6, -R3.reuse ;  /* 0x80000006ff057210 */ /* 0x100fe20007ffe803 */
[----:B------:R-:W-:Y:S01]  /*39c0*/  UISETP.GE.U32.AND UP1, UPT, UR40, 0x3, UPT ;  /* 0x000000032800788c */ /* 0x000fe2000bf26070 */
[----:B------:R-:W-:Y:S01]  /*39d0*/  LOP3.LUT R7, R10, 0x40, R3, 0xe2, !PT ;  /* 0x000000400a077812 */ /* 0x000fe200078ee203 */
[----:B------:R-:W-:Y:S01]  /*39e0*/  IMAD.SHL.U32 R3, R122, 0x200, RZ ;  /* 0x000002007a037824 */ /* 0x000fe200078e00ff */
[----:B------:R-:W-:Y:S01]  /*39f0*/  SHF.R.S32.HI R125, RZ, 0x1f, R23 ;  /* 0x0000001fff7d7819 */ /* 0x000fe20000011417 */
[----:B------:R-:W-:Y:S01]  /*3a00*/  ULDC.64 UR8, c[0x0][0x5d0] ;  /* 0x0001740000087ab9 */ /* 0x000fe20000000a00 */
[----:B------:R-:W-:Y:S01]  /*3a10*/  UIMAD.WIDE.U32 UR4, UR39, -0x55555555, URZ ;  /* 0xaaaaaaab270478a5 */ /* 0x000fe2000f8e003f */
[----:B------:R-:W-:Y:S01]  /*3a20*/  IMAD R0, R0, -0x40, R5 ;  /* 0xffffffc000007824 */ /* 0x000fe200078e0205 */
[----:B------:R-:W-:Y:S01]  /*3a30*/  USEL UR6, URZ, 0x1, !UP0 ;  /* 0x000000013f067887 */ /* 0x000fe2000c000000 */
[----:B------:R-:W-:Y:S01]  /*3a40*/  IMAD.WIDE R14, R122, 0x200, RZ ;  /* 0x000002007a0e7825 */ /* 0x000fe200078e02ff */
[----:B------:R-:W-:Y:S01]  /*3a50*/  USHF.R.U32.HI UR4, URZ, 0x1, UR5 ;  /* 0x000000013f047899 */ /* 0x000fe20008011605 */
[----:B---3--:R-:W-:Y:S01]  /*3a60*/  ISETP.GE.AND P0, PT, R123, R8, PT ;  /* 0x000000087b00720c */ /* 0x008fe20003f06270 */
[----:B------:R-:W-:Y:S01]  /*3a70*/  ULOP3.LUT UR38, UR38, UR6, URZ, 0x3c, !UPT ;  /* 0x0000000626267292 */ /* 0x000fe2000f8e3c3f */
[----:B------:R-:W-:Y:S01]  /*3a80*/  IMAD R10, R4, -0x2, R8 ;  /* 0xfffffffe040a7824 */ /* 0x000fe200078e0208 */
[----:B------:R-:W-:Y:S01]  /*3a90*/  UIMAD UR39, UR4, -0x3, UR39 ;  /* 0xfffffffd042778a4 */ /* 0x000fe2000f8e0227 */
[----:B------:R-:W-:Y:S01]  /*3aa0*/  IMAD.SHL.U32 R8, R18, 0x2, RZ ;  /* 0x0000000212087824 */ /* 0x000fe200078e00ff */
[----:B------:R-:W-:Y:S01]  /*3ab0*/  ISETP.GE.OR P0, PT, R3, UR7, P0 ;  /* 0x0000000703007c0c */ /* 0x000fe20008706670 */
[----:B------:R-:W-:Y:S01]  /*3ac0*/  IMAD R4, R125, UR8, RZ ;  /* 0x000000087d047c24 */ /* 0x000fe2000f8e02ff */
[----:B------:R-:W-:Y:S01]  /*3ad0*/  @UP1 ULOP3.LUT UR38, UR38, 0x1, UR4, 0x78, !UPT ;  /* 0x0000000126261892 */ /* 0x000fe2000f8e7804 */
[----:B------:R-:W-:Y:S01]  /*3ae0*/  IADD3 R0, -R3, UR7, R0 ;  /* 0x0000000703007c10 */ /* 0x000fe2000fffe100 */
[----:B------:R-:W-:Y:S01]  /*3af0*/  IMAD.IADD R3, R10, 0x1, -R123 ;  /* 0x000000010a037824 */ /* 0x000fe200078e0a7b */
[----:B------:R-:W-:Y:S01]  /*3b00*/  LOP3.LUT R8, R123, 0x6, R8, 0xf8, !PT ;  /* 0x000000067b087812 */ /* 0x000fe200078ef808 */
[----:B------:R-:W-:Y:S01]  /*3b10*/  IMAD R11, R23, UR9, R4 ;  /* 0x00000009170b7c24 */ /* 0x000fe2000f8e0204 */
[----:B------:R-:W-:Y:S01]  /*3b20*/  LOP3.LUT R7, R14, R7, R6, 0xfe, !PT ;  /* 0x000000070e077212 */ /* 0x000fe200078efe06 */
[----:B------:R-:W-:Y:S01]  /*3b30*/  IMAD.MOV.U32 R6, RZ, RZ, -0x1 ;  /* 0xffffffffff067424 */ /* 0x000fe200078e00ff */
[----:B------:R-:W-:-:S03]  /*3b40*/  SHF.R.S32.HI R9, RZ, 0x1f, R8 ;  /* 0x0000001fff097819 */ /* 0x000fc60000011408 */
[----:B------:R-:W-:-:S04]  /*3b50*/  IMAD.WIDE.U32 R4, R23, UR8, R8 ;  /* 0x0000000817047c25 */ /* 0x000fc8000f8e0008 */
[----:B------:R-:W-:Y:S02]  /*3b60*/  IMAD.IADD R11, R5, 0x1, R11 ;  /* 0x00000001050b7824 */ /* 0x000fe400078e020b */
[----:B------:R-:W-:Y:S01]  /*3b70*/  IMAD.MOV.U32 R10, RZ, RZ, R4 ;  /* 0x000000ffff0a7224 */ /* 0x000fe200078e0004 */
[----:B------:R-:W-:Y:S06]  /*3b80*/  @P0 BRA `(.L_x_28) ;  /* 0x0000006400200947 */ /* 0x000fec0003800000 */
[----:B------:R-:W0:Y:S01]  /*3b90*/  LDC.64 R4, c[0x0][0x5c8] ;  /* 0x00017200ff047b82 */ /* 0x000e220000000a00 */
[----:B-----5:R-:W-:Y:S01]  /*3ba0*/  FSETP.NEU.AND P2, PT, R121, RZ, PT ;  /* 0x000000ff7900720b */ /* 0x020fe20003f4d000 */
[----:B------:R-:W-:Y:S01]  /*3bb0*/  BSSY B0, `(.L_x_28) ;  /* 0x0000645000007945 */ /* 0x000fe20003800000 */
[----:B------:R-:W-:-:S04]  /*3bc0*/  ISETP.GT.AND P0, PT, R3, RZ, PT ;  /* 0x000000ff0300720c */ /* 0x000fc80003f04270 */
[----:B------:R-:W-:Y:S01]  /*3bd0*/  ISETP.GT.AND P1, PT, R0, RZ, P0 ;  /* 0x000000ff0000720c */ /* 0x000fe20000724270 */
[-C--:B0-----:R-:W-:Y:S02]  /*3be0*/  IMAD R12, R15, R4.reuse, RZ ;  /* 0x000000040f0c7224 */ /* 0x081fe400078e02ff */
[----:B------:R-:W-:-:S04]  /*3bf0*/  IMAD.WIDE.U32 R130, R7, R4, R10 ;  /* 0x0000000407827225 */ /* 0x000fc800078e000a */
[----:B------:R-:W-:-:S04]  /*3c00*/  IMAD R11, R7, R5, R12 ;  /* 0x00000005070b7224 */ /* 0x000fc800078e020c */
[----:B------:R-:W-:Y:S01]  /*3c10*/  IMAD.IADD R135, R131, 0x1, R11 ;  /* 0x0000000183877824 */ /* 0x000fe200078e020b */
[----:B------:R-:W-:Y:S06]  /*3c20*/  @!P2 BRA `(.L_x_29) ;  /* 0x0000004400e4a947 */ /* 0x000fec0003800000 */
[----:B------:R-:W0:Y:S01]  /*3c30*/  LDC.64 R20, c[0x0][0x5b8] ;  /* 0x00016e00ff147b82 */ /* 0x000e220000000a00 */
[----:B------:R-:W-:-:S07]  /*3c40*/  ULDC.64 UR4, c[0x0][0x5c0] ;  /* 0x0001700000047ab9 */ /* 0x000fce0000000a00 */
[----:B------:R-:W1:Y:S08]  /*3c50*/  LDC.64 R122, c[0x0][0x5b0] ;  /* 0x00016c00ff7a7b82 */ /* 0x000e700000000a00 */
[----:B------:R-:W2:Y:S01]  /*3c60*/  LDC.64 R12, c[0x0][0x5a8] ;  /* 0x00016a00ff0c7b82 */ /* 0x000ea20000000a00 */
[-C--:B0-----:R-:W-:Y:S02]  /*3c70*/  IMAD R10, R125, R20.reuse, RZ ;  /* 0x000000147d0a7224 */ /* 0x081fe400078e02ff */
[----:B------:R-:W-:-:S04]  /*3c80*/  IMAD.WIDE.U32 R124, R23, R20, R8 ;  /* 0x00000014177c7225 */ /* 0x000fc800078e0008 */
[----:B------:R-:W-:Y:S02]  /*3c90*/  IMAD R21, R23, R21, R10 ;  /* 0x0000001517157224 */ /* 0x000fe400078e020a */
[-C--:B-1----:R-:W-:Y:S02]  /*3ca0*/  IMAD R14, R15, R122.reuse, RZ ;  /* 0x0000007a0f0e7224 */ /* 0x082fe400078e02ff */
[----:B------:R-:W-:Y:S02]  /*3cb0*/  IMAD.IADD R127, R125, 0x1, R21 ;  /* 0x000000017d7f7824 */ /* 0x000fe400078e0215 */
[----:B------:R-:W-:Y:S02]  /*3cc0*/  IMAD.MOV.U32 R126, RZ, RZ, R124 ;  /* 0x000000ffff7e7224 */ /* 0x000fe400078e007c */
[C---:B------:R-:W-:Y:S02]  /*3cd0*/  IMAD R131, R7.reuse, R123, R14 ;  /* 0x0000007b07837224 */ /* 0x040fe400078e020e */
[----:B------:R-:W-:-:S04]  /*3ce0*/  IMAD.WIDE.U32 R10, R7, R122, R126 ;  /* 0x0000007a070a7225 */ /* 0x000fc800078e007e */
[----:B------:R-:W-:Y:S01]  /*3cf0*/  IMAD.IADD R11, R11, 0x1, R131 ;  /* 0x000000010b0b7824 */ /* 0x000fe200078e0283 */
[----:B--2---:R-:W-:-:S04]  /*3d00*/  LEA R14, P2, R10, R12, 0x1 ;  /* 0x0000000c0a0e7211 */ /* 0x004fc800078408ff */
[----:B------:R-:W-:-:S05]  /*3d10*/  LEA.HI.X R15, R10, R13, R11, 0x1, P2 ;  /* 0x0000000d0a0f7211 */ /* 0x000fca00010f0c0b */
[----:B------:R0:W2:Y:S01]  /*3d20*/  @P1 LDG.E.LTC128B.U16 R133, desc[UR36][R14.64] ;  /* 0x000000240e851981 */ /* 0x0000a2000c1e1520 */
[----:B------:R-:W-:Y:S01]  /*3d30*/  ISETP.GT.AND P3, PT, R3, 0x1, PT ;  /* 0x000000010300780c */ /* 0x000fe20003f64270 */
[----:B------:R-:W-:Y:S01]  /*3d40*/  IMAD.WIDE.U32 R128, R7, R122, R8 ;  /* 0x0000007a07807225 */ /* 0x000fe200078e0008 */
[----:B------:R-:W-:Y:S03]  /*3d50*/  BSSY B1, `(.L_x_30) ;  /* 0x0000012000017945 */ /* 0x000fe60003800000 */
[----:B------:R-:W-:Y:S02]  /*3d60*/  IMAD.IADD R129, R131, 0x1, R129 ;  /* 0x0000000183817824 */ /* 0x000fe400078e0281 */
[----:B------:R-:W-:-:S04]  /*3d70*/  IMAD.WIDE.U32 R128, R23, R20, R128 ;  /* 0x0000001417807225 */ /* 0x000fc800078e0080 */
[----:B0-----:R-:W-:Y:S01]  /*3d80*/  IMAD.IADD R15, R21, 0x1, R129 ;  /* 0x00000001150f7824 */ /* 0x001fe200078e0281 */
[----:B------:R-:W-:Y:S02]  /*3d90*/  LEA R14, P4, R128, R12, 0x1 ;  /* 0x0000000c800e7211 */ /* 0x000fe400078808ff */
[----:B------:R-:W-:Y:S02]  /*3da0*/  SHF.L.U64.HI R129, R122, 0x3, R123 ;  /* 0x000000037a817819 */ /* 0x000fe4000001027b */
[----:B------:R-:W-:Y:S01]  /*3db0*/  LEA.HI.X R15, R128, R13, R15, 0x1, P4 ;  /* 0x0000000d800f7211 */ /* 0x000fe200020f0c0f */
[----:B------:R-:W-:Y:S02]  /*3dc0*/  IMAD.SHL.U32 R128, R122, 0x8, RZ ;  /* 0x000000087a807824 */ /* 0x000fe400078e00ff */
[----:B--2---:R-:W-:-:S05]  /*3dd0*/  HADD2.F32 R10, -RZ, R133.H0_H0 ;  /* 0x20000085ff0a7230 */ /* 0x004fca0000004100 */
[----:B------:R-:W-:Y:S01]  /*3de0*/  FMUL R11, R10, R121 ;  /* 0x000000790a0b7220 */ /* 0x000fe20000400000 */
[----:B------:R-:W-:-:S03]  /*3df0*/  LEA R10, P2, R130, UR4, 0x1 ;  /* 0x00000004820a7c11 */ /* 0x000fc6000f8408ff */
[----:B------:R-:W-:Y:S01]  /*3e00*/  FFMA R112, R112, R120, R11 ;  /* 0x0000007870707223 */ /* 0x000fe2000000000b */
[----:B------:R-:W-:Y:S02]  /*3e10*/  LEA.HI.X R11, R130, UR5, R135, 0x1, P2 ;  /* 0x00000005820b7c11 */ /* 0x000fe400090f0c87 */
[----:B------:R-:W-:Y:S02]  /*3e20*/  ISETP.GT.AND P2, PT, R0, RZ, P3 ;  /* 0x000000ff0000720c */ /* 0x000fe40001f44270 */
[----:B------:R-:W-:-:S05]  /*3e30*/  F2FP.F16.F32.PACK_AB R112, RZ, R112 ;  /* 0x00000070ff70723e */ /* 0x000fca00000000ff */
[----:B------:R0:W-:Y:S06]  /*3e40*/  @P1 STG.E.U16 desc[UR36][R10.64], R112 ;  /* 0x000000700a001986 */ /* 0x0001ec000c101524 */
[----:B------:R-:W-:Y:S05]  /*3e50*/  @!P2 BRA `(.L_x_31) ;  /* 0x000000000004a947 */ /* 0x000fea0003800000 */
[----:B------:R1:W5:Y:S02]  /*3e60*/  LDG.E.LTC128B.U16 R133, desc[UR36][R14.64+0x2] ;  /* 0x000002240e857981 */ /* 0x000364000c1e1520 */
.L_x_31:
[----:B------:R-:W-:Y:S05]  /*3e70*/  BSYNC B1 ;  /* 0x0000000000017941 */ /* 0x000fea0003800000 */
.L_x_30:
[----:B0----5:R-:W-:Y:S01]  /*3e80*/  HADD2.F32 R112, -RZ, R133.H0_H0 ;  /* 0x20000085ff707230 */ /* 0x021fe20000004100 */
[----:B------:R-:W-:Y:S01]  /*3e90*/  ISETP.GT.AND P1, PT, R0, 0x8, P0 ;  /* 0x000000080000780c */ /* 0x000fe20000724270 */
[----:B------:R-:W-:-:S04]  /*3ea0*/  IMAD.WIDE.U32 R138, R7, R122, R128 ;  /* 0x0000007a078a7225 */ /* 0x000fc800078e0080 */
[----:B------:R-:W-:Y:S01]  /*3eb0*/  FMUL R112, R112, R121 ;  /* 0x0000007970707220 */ /* 0x000fe20000400000 */
[----:B------:R-:W-:Y:S01]  /*3ec0*/  IMAD.IADD R143, R131, 0x1, R139 ;  /* 0x00000001838f7824 */ /* 0x000fe200078e028b */
[----:B------:R-:W-:Y:S02]  /*3ed0*/  IADD3 R130, P4, R124, R138, RZ ;  /* 0x0000008a7c827210 */ /* 0x000fe40007f9e0ff */
[----:B------:R-:W-:-:S03]  /*3ee0*/  FFMA R113, R113, R120, R112 ;  /* 0x0000007871717223 */ /* 0x000fc60000000070 */
[----:B------:R-:W-:Y:S01]  /*3ef0*/  IMAD.X R134, R143, 0x1, R127, P4 ;  /* 0x000000018f867824 */ /* 0x000fe200020e067f */
[C---:B------:R-:W-:Y:S02]  /*3f00*/  LEA R112, P4, R130.reuse, R12, 0x1 ;  /* 0x0000000c82707211 */ /* 0x040fe400078808ff */
[----:B------:R-:W-:Y:S02]  /*3f10*/  F2FP.F16.F32.PACK_AB R135, RZ, R113 ;  /* 0x00000071ff87723e */ /* 0x000fe400000000ff */
[--C-:B------:R-:W-:Y:S02]  /*3f20*/  LEA.HI.X R113, R130, R13, R134.reuse, 0x1, P4 ;  /* 0x0000000d82717211 */ /* 0x100fe400020f0c86 */
[----:B------:R-:W-:Y:S02]  /*3f30*/  PRMT R137, R135, 0x7610, R137 ;  /* 0x0000761087897816 */ /* 0x000fe40000000089 */
[----:B------:R-:W-:-:S03]  /*3f40*/  PRMT R134, R133, 0x7610, R134 ;  /* 0x0000761085867816 */ /* 0x000fc60000000086 */
[----:B------:R0:W-:Y:S04]  /*3f50*/  @P2 STG.E.U16 desc[UR36][R10.64+0x2], R137 ;  /* 0x000002890a002986 */ /* 0x0001e8000c101524 */
[----:B------:R2:W3:Y:S01]  /*3f60*/  @P1 LDG.E.LTC128B.U16 R134, desc[UR36][R112.64] ;  /* 0x0000002470861981 */ /* 0x0004e2000c1e1520 */
[----:B------:R-:W-:Y:S01]  /*3f70*/  IMAD.SHL.U32 R133, R4, 0x10, RZ ;  /* 0x0000001004857824 */ /* 0x000fe200078e00ff */
[----:B------:R-:W-:Y:S01]  /*3f80*/  IADD3 R140, P2, R8, R138, RZ ;  /* 0x0000008a088c7210 */ /* 0x000fe20007f5e0ff */
[----:B------:R-:W-:Y:S03]  /*3f90*/  BSSY B1, `(.L_x_32) ;  /* 0x0000011000017945 */ /* 0x000fe60003800000 */
[----:B------:R-:W-:Y:S01]  /*3fa0*/  IADD3 R136, P4, R133, R10, RZ ;  /* 0x0000000a85887210 */ /* 0x000fe20007f9e0ff */
[----:B------:R-:W-:Y:S01]  /*3fb0*/  IMAD.X R141, R9, 0x1, R143, P2 ;  /* 0x00000001098d7824 */ /* 0x000fe200010e068f */
[----:B------:R-:W-:Y:S01]  /*3fc0*/  ISETP.GT.AND P2, PT, R0, 0x8, P3 ;  /* 0x000000080000780c */ /* 0x000fe20001f44270 */
[----:B------:R-:W-:-:S03]  /*3fd0*/  IMAD.WIDE.U32 R140, R23, R20, R140 ;  /* 0x00000014178c7225 */ /* 0x000fc600078e008c */
[----:B--2---:R-:W-:Y:S01]  /*3fe0*/  LEA R112, P5, R140, R12, 0x1 ;  /* 0x0000000c8c707211 */ /* 0x004fe200078a08ff */
[----:B---3--:R-:W-:-:S05]  /*3ff0*/  HADD2.F32 R130, -RZ, R134.H0_H0 ;  /* 0x20000086ff827230 */ /* 0x008fca0000004100 */
[----:B------:R-:W-:Y:S01]  /*4000*/  FMUL R135, R130, R121 ;  /* 0x0000007982877220 */ /* 0x000fe20000400000 */
[----:B------:R-:W-:-:S03]  /*4010*/  IMAD.IADD R130, R21, 0x1, R141 ;  /* 0x0000000115827824 */ /* 0x000fc600078e028d */
[----:B------:R-:W-:Y:S01]  /*4020*/  FFMA R114, R114, R120, R135 ;  /* 0x0000007872727223 */ /* 0x000fe20000000087 */
[----:B------:R-:W-:Y:S02]  /*4030*/  SHF.L.U64.HI R135, R4, 0x4, R5 ;  /* 0x0000000404877819 */ /* 0x000fe40000010205 */
[----:B------:R-:W-:Y:S02]  /*4040*/  LEA.HI.X R113, R140, R13, R130, 0x1, P5 ;  /* 0x0000000d8c717211 */ /* 0x000fe400028f0c82 */
[----:B------:R-:W-:Y:S01]  /*4050*/  F2FP.F16.F32.PACK_AB R114, RZ, R114 ;  /* 0x00000072ff72723e */ /* 0x000fe200000000ff */
[----:B0-----:R-:W-:-:S05]  /*4060*/  IMAD.X R137, R135, 0x1, R11, P4 ;  /* 0x0000000187897824 */ /* 0x001fca00020e060b */
[----:B------:R0:W-:Y:S01]  /*4070*/  @P1 STG.E.U16 desc[UR36][R136.64], R114 ;  /* 0x0000007288001986 */ /* 0x0001e2000c101524 */
[----:B------:R-:W-:Y:S05]  /*4080*/  @!P2 BRA `(.L_x_33) ;  /* 0x000000000004a947 */ /* 0x000fea0003800000 */
[----:B------:R2:W5:Y:S02]  /*4090*/  LDG.E.LTC128B.U16 R134, desc[UR36][R112.64+0x2] ;  /* 0x0000022470867981 */ /* 0x000564000c1e1520 */
.L_x_33:
[----:B------:R-:W-:Y:S05]  /*40a0*/  BSYNC B1 ;  /* 0x0000000000017941 */ /* 0x000fea0003800000 */
.L_x_32:
[----:B0----5:R-:W-:Y:S01]  /*40b0*/  HADD2.F32 R114, -RZ, R134.H0_H0 ;  /* 0x20000086ff727230 */ /* 0x021fe20000004100 */
[----:B------:R-:W-:Y:S01]  /*40c0*/  ISETP.GT.AND P1, PT, R3, 0x8, PT ;  /* 0x000000080300780c */ /* 0x000fe20003f24270 */
[----:B------:R-:W-:Y:S03]  /*40d0*/  BSSY B1, `(.L_x_34) ;  /* 0x000000b000017945 */ /* 0x000fe60003800000 */
[----:B------:R-:W-:Y:S01]  /*40e0*/  FMUL R114, R114, R121 ;  /* 0x0000007972727220 */ /* 0x000fe20000400000 */
[----:B------:R-:W-:-:S03]  /*40f0*/  ISETP.GT.AND P4, PT, R0, RZ, P1 ;  /* 0x000000ff0000720c */ /* 0x000fc60000f84270 */
[----:B------:R-:W-:Y:S01]  /*4100*/  FFMA R114, R115, R120, R114 ;  /* 0x0000007873727223 */ /* 0x000fe20000000072 */
[----:B------:R-:W-:-:S04]  /*4110*/  IMAD.MOV.U32 R115, RZ, RZ, R137 ;  /* 0x000000ffff737224 */ /* 0x000fc800078e0089 */
[----:B------:R-:W-:-:S04]  /*4120*/  F2FP.F16.F32.PACK_AB R114, RZ, R114 ;  /* 0x00000072ff72723e */ /* 0x000fc800000000ff */
[----:B------:R-:W-:Y:S01]  /*4130*/  PRMT R130, R114, 0x7610, R130 ;  /* 0x0000761072827816 */ /* 0x000fe20000000082 */
[----:B------:R-:W-:-:S05]  /*4140*/  IMAD.MOV.U32 R114, RZ, RZ, R136 ;  /* 0x000000ffff727224 */ /* 0x000fca00078e0088 */
[----:B------:R0:W-:Y:S01]  /*4150*/  @P2 STG.E.U16 desc[UR36][R114.64+0x2], R130 ;  /* 0x0000028272002986 */ /* 0x0001e2000c101524 */
[----:B------:R-:W-:Y:S05]  /*4160*/  @!P4 BRA `(.L_x_35) ;  /* 0x000000000004c947 */ /* 0x000fea0003800000 */
[----:B------:R3:W5:Y:S02]  /*4170*/  LDG.E.LTC128B.U16 R134, desc[UR36][R14.64+0x10] ;  /* 0x000010240e867981 */ /* 0x000764000c1e1520 */
.L_x_35:
[----:B------:R-:W-:Y:S05]  /*4180*/  BSYNC B1 ;  /* 0x0000000000017941 */ /* 0x000fea0003800000 */
.L_x_34:
[----:B0----5:R-:W-:Y:S01]  /*4190*/  HADD2.F32 R130, -RZ, R134.H0_H0 ;  /* 0x20000086ff827230 */ /* 0x021fe20000004100 */
[----:B------:R-:W-:Y:S01]  /*41a0*/  ISETP.GT.AND P2, PT, R3, 0x9, PT ;  /* 0x000000090300780c */ /* 0x000fe20003f44270 */
[----:B------:R-:W-:Y:S03]  /*41b0*/  BSSY B1, `(.L_x_36) ;  /* 0x0000008000017945 */ /* 0x000fe60003800000 */
[----:B------:R-:W-:Y:S01]  /*41c0*/  FMUL R141, R130, R121 ;  /* 0x00000079828d7220 */ /* 0x000fe20000400000 */
[----:B------:R-:W-:-:S03]  /*41d0*/  ISETP.GT.AND P5, PT, R0, RZ, P2 ;  /* 0x000000ff0000720c */ /* 0x000fc600017a4270 */
[----:B------:R-:W-:-:S05]  /*41e0*/  FFMA R141, R116, R120, R141 ;  /* 0x00000078748d7223 */ /* 0x000fca000000008d */
[----:B------:R-:W-:-:S05]  /*41f0*/  F2FP.F16.F32.PACK_AB R141, RZ, R141 ;  /* 0x0000008dff8d723e */ /* 0x000fca00000000ff */
[----:B------:R0:W-:Y:S01]  /*4200*/  @P4 STG.E.U16 desc[UR36][R10.64+0x10], R141 ;  /* 0x0000108d0a004986 */ /* 0x0001e2000c101524 */
[----:B------:R-:W-:Y:S05]  /*4210*/  @!P5 BRA `(.L_x_37) ;  /* 0x000000000004d947 */ /* 0x000fea0003800000 */
[----:B------:R4:W5:Y:S02]  /*4220*/  LDG.E.LTC128B.U16 R134, desc[UR36][R14.64+0x12] ;  /* 0x000012240e867981 */ /* 0x000964000c1e1520 */
.L_x_37:
[----:B------:R-:W-:Y:S05]  /*4230*/  BSYNC B1 ;  /* 0x0000000000017941 */ /* 0x000fea0003800000 */
.L_x_36:
[----:B-----5:R-:W-:Y:S01]  /*4240*/  HADD2.F32 R116, -RZ, R134.H0_H0 ;  /* 0x20000086ff747230 */ /* 0x020fe20000004100 */
[----:B------:R-:W-:Y:S01]  /*4250*/  ISETP.GT.AND P4, PT, R0, 0x8, P1 ;  /* 0x000000080000780c */ /* 0x000fe20000f84270 */
[----:B------:R-:W-:Y:S03]  /*4260*/  BSSY B1, `(.L_x_38) ;  /* 0x0000007000017945 */ /* 0x000fe60003800000 */
[----:B------:R-:W-:-:S04]  /*4270*/  FMUL R116, R116, R121 ;  /* 0x0000007974747220 */ /* 0x000fc80000400000 */
[----:B------:R-:W-:-:S05]  /*4280*/  FFMA R116, R117, R120, R116 ;  /* 0x0000007875747223 */ /* 0x000fca0000000074 */
[----:B------:R-:W-:-:S05]  /*4290*/  F2FP.F16.F32.PACK_AB R116, RZ, R116 ;  /* 0x00000074ff74723e */ /* 0x000fca00000000ff */
[----:B------:R0:W-:Y:S01]  /*42a0*/  @P5 STG.E.U16 desc[UR36][R10.64+0x12], R116 ;  /* 0x000012740a005986 */ /* 0x0001e2000c101524 */
[----:B------:R-:W-:Y:S05]  /*42b0*/  @!P4 BRA `(.L_x_39) ;  /* 0x000000000004c947 */ /* 0x000fea0003800000 */
[----:B------:R0:W5:Y:S02]  /*42c0*/  LDG.E.LTC128B.U16 R134, desc[UR36][R112.64+0x10] ;  /* 0x0000102470867981 */ /* 0x000164000c1e1520 */
.L_x_39:
[----:B------:R-:W-:Y:S05]  /*42d0*/  BSYNC B1 ;  /* 0x0000000000017941 */ /* 0x000fea0003800000 */
.L_x_38:
[----:B0----5:R-:W-:Y:S01]  /*42e0*/  HADD2.F32 R116, -RZ, R134.H0_H0 ;  /* 0x20000086ff747230 */ /* 0x021fe20000004100 */
[----:B------:R-:W-:Y:S01]  /*42f0*/  ISETP.GT.AND P5, PT, R0, 0x8, P2 ;  /* 0x000000080000780c */ /* 0x000fe200017a4270 */
[----:B------:R-:W-:Y:S01]  /*4300*/  IMAD.MOV.U32 R139, RZ, RZ, R143 ;  /* 0x000000ffff8b7224 */ /* 0x000fe200078e008f */
[----:B------:R-:W-:Y:S01]  /*4310*/  BSSY B1, `(.L_x_40) ;  /* 0x000000c000017945 */ /* 0x000fe20003800000 */
[----:B------:R-:W-:Y:S02]  /*4320*/  IMAD R123, R123, 0x78, RZ ;  /* 0x000000787b7b7824 */ /* 0x000fe400078e02ff */
[----:B------:R-:W-:Y:S01]  /*4330*/  FMUL R117, R116, R121 ;  /* 0x0000007974757220 */ /* 0x000fe20000400000 */
[----:B------:R-:W-:-:S04]  /*4340*/  IMAD.WIDE.U32 R142, R122, 0x78, R138 ;  /* 0x000000787a8e7825 */ /* 0x000fc800078e008a */
[----:B------:R-:W-:Y:S01]  /*4350*/  FFMA R117, R118, R120, R117 ;  /* 0x0000007876757223 */ /* 0x000fe20000000075 */
[----:B------:R-:W-:-:S04]  /*4360*/  IMAD.IADD R149, R143, 0x1, R123 ;  /* 0x000000018f957824 */ /* 0x000fc800078e027b */
[----:B------:R-:W-:-:S04]  /*4370*/  F2FP.F16.F32.PACK_AB R117, RZ, R117 ;  /* 0x00000075ff75723e */ /* 0x000fc800000000ff */
[----:B------:R-:W-:-:S05]  /*4380*/  PRMT R116, R117, 0x7610, R116 ;  /* 0x0000761075747816 */ /* 0x000fca0000000074 */
[----:B------:R0:W-:Y:S01]  /*4390*/  @P4 STG.E.U16 desc[UR36][R136.64+0x10], R116 ;  /* 0x0000107488004986 */ /* 0x0001e2000c101524 */
[----:B------:R-:W-:Y:S01]  /*43a0*/  IADD3 R117, P4, R124, R142, RZ ;  /* 0x0000008e7c757210 */ /* 0x000fe20007f9e0ff */
[----:B------:R-:W-:-:S12]  /*43b0*/  @!P5 BRA `(.L_x_41) ;  /* 0x000000000004d947 */ /* 0x000fd80003800000 */
[----:B------:R0:W5:Y:S02]  /*43c0*/  LDG.E.LTC128B.U16 R134, desc[UR36][R112.64+0x12] ;  /* 0x0000122470867981 */ /* 0x000164000c1e1520 */
.L_x_41:
[----:B------:R-:W-:Y:S05]  /*43d0*/  BSYNC B1 ;  /* 0x0000000000017941 */ /* 0x000fea0003800000 */
.L_x_40:
[----:B-----5:R-:W-:Y:S02]  /*43e0*/  HADD2.F32 R118, -RZ, R134.H0_H0 ;  /* 0x20000086ff767230 */ /* 0x020fe40000004100 */
[----:B------:R-:W-:Y:S01]  /*43f0*/  IMAD.X R130, R149, 0x1, R127, P4 ;  /* 0x0000000195827824 */ /* 0x000fe200020e067f */
[C---:B0-----:R-:W-:Y:S02]  /*4400*/  LEA R116, P4, R117.reuse, R12, 0x1 ;  /* 0x0000000c75747211 */ /* 0x041fe400078808ff */
[----:B------:R-:W-:Y:S02]  /*4410*/  FMUL R118, R118, R121 ;  /* 0x0000007976767220 */ /* 0x000fe40000400000 */
[----:B------:R-:W-:Y:S02]  /*4420*/  LEA.HI.X R117, R117, R13, R130, 0x1, P4 ;  /* 0x0000000d75757211 */ /* 0x000fe400020f0c82 */
[----:B------:R-:W-:Y:S01]  /*4430*/  FFMA R118, R119, R120, R118 ;  /* 0x0000007877767223 */ /* 0x000fe20000000076 */
[----:B------:R-:W-:-:S04]  /*4440*/  ISETP.GT.AND P4, PT, R0, 0x80, P0 ;  /* 0x000000800000780c */ /* 0x000fc80000784270 */
[----:B------:R-:W-:-:S04]  /*4450*/  F2FP.F16.F32.PACK_AB R118, RZ, R118 ;  /* 0x00000076ff76723e */ /* 0x000fc800000000ff */
[----:B------:R-:W-:-:S05]  /*4460*/  PRMT R119, R118, 0x7610, R119 ;  /* 0x0000761076777816 */ /* 0x000fca0000000077 */
[----:B------:R0:W-:Y:S04]  /*4470*/  @P5 STG.E.U16 desc[UR36][R136.64+0x12], R119 ;  /* 0x0000127788005986 */ /* 0x0001e8000c101524 */
[----:B------:R1:W2:Y:S01]  /*4480*/  @P4 LDG.E.LTC128B.U16 R134, desc[UR36][R116.64] ;  /* 0x0000002474864981 */ /* 0x0002a2000c1e1520 */
[----:B------:R-:W-:Y:S01]  /*4490*/  IMAD.WIDE.U32 R140, R122, 0x78, R128 ;  /* 0x000000787a8c7825 */ /* 0x000fe200078e0080 */
[----:B------:R-:W-:Y:S03]  /*44a0*/  BSSY B1, `(.L_x_42) ;  /* 0x0000016000017945 */ /* 0x000fe60003800000 */
[----:B------:R-:W-:Y:S02]  /*44b0*/  IMAD.IADD R139, R123, 0x1, R141 ;  /* 0x000000017b8b7824 */ /* 0x000fe400078e028d */
[----:B------:R-:W-:-:S02]  /*44c0*/  IMAD.MOV.U32 R138, RZ, RZ, R140 ;  /* 0x000000ffff8a7224 */ /* 0x000fc400078e008c */
[----:B------:R-:W-:Y:S02]  /*44d0*/  IMAD R151, R5, 0xf0, RZ ;  /* 0x000000f005977824 */ /* 0x000fe400078e02ff */
[----:B0-----:R-:W-:-:S03]  /*44e0*/  IMAD.WIDE.U32 R118, R7, R122, R138 ;  /* 0x0000007a07767225 */ /* 0x001fc600078e008a */
[----:B------:R-:W-:-:S04]  /*44f0*/  IADD3 R118, P5, R8, R118, RZ ;  /* 0x0000007608767210 */ /* 0x000fc80007fbe0ff */
[----:B------:R-:W-:-:S03]  /*4500*/  IADD3.X R119, R9, R131, R119, P5, !PT ;  /* 0x0000008309777210 */ /* 0x000fc60002ffe477 */
[----:B------:R-:W-:-:S04]  /*4510*/  IMAD.WIDE.U32 R118, R23, R20, R118 ;  /* 0x0000001417767225 */ /* 0x000fc800078e0076 */
[----:B------:R-:W-:Y:S01]  /*4520*/  IMAD.IADD R119, R21, 0x1, R119 ;  /* 0x0000000115777824 */ /* 0x000fe200078e0277 */
[----:B-1----:R-:W-:-:S04]  /*4530*/  LEA R116, P5, R118, R12, 0x1 ;  /* 0x0000000c76747211 */ /* 0x002fc800078a08ff */
[----:B------:R-:W-:Y:S02]  /*4540*/  LEA.HI.X R117, R118, R13, R119, 0x1, P5 ;  /* 0x0000000d76757211 */ /* 0x000fe400028f0c77 */
[----:B------:R-:W-:Y:S01]  /*4550*/  ISETP.GT.AND P5, PT, R0, 0x80, P3 ;  /* 0x000000800000780c */ /* 0x000fe20001fa4270 */
[----:B--2---:R-:W-:-:S05]  /*4560*/  HADD2.F32 R130, -RZ, R134.H0_H0 ;  /* 0x20000086ff827230 */ /* 0x004fca0000004100 */
[----:B------:R-:W-:-:S04]  /*4570*/  FMUL R145, R130, R121 ;  /* 0x0000007982917220 */ /* 0x000fc80000400000 */
[----:B------:R-:W-:Y:S01]  /*4580*/  FFMA R104, R104, R120, R145 ;  /* 0x0000007868687223 */ /* 0x000fe20000000091 */
[----:B------:R-:W-:-:S04]  /*4590*/  IMAD.WIDE.U32 R144, R4, 0xf0, R136 ;  /* 0x000000f004907825 */ /* 0x000fc800078e0088 */
[----:B------:R-:W-:Y:S01]  /*45a0*/  F2FP.F16.F32.PACK_AB R104, RZ, R104 ;  /* 0x00000068ff68723e */ /* 0x000fe200000000ff */
[----:B------:R-:W-:Y:S02]  /*45b0*/  IMAD.IADD R147, R145, 0x1, R151 ;  /* 0x0000000191937824 */ /* 0x000fe400078e0297 */
[----:B------:R-:W-:-:S05]  /*45c0*/  @P4 IMAD.MOV.U32 R146, RZ, RZ, R144 ;  /* 0x000000ffff924224 */ /* 0x000fca00078e0090 */
[----:B------:R0:W-:Y:S01]  /*45d0*/  @P4 STG.E.U16 desc[UR36][R146.64], R104 ;  /* 0x0000006892004986 */ /* 0x0001e2000c101524 */
[----:B------:R-:W-:Y:S05]  /*45e0*/  @!P5 BRA `(.L_x_43) ;  /* 0x000000000004d947 */ /* 0x000fea0003800000 */
[----:B------:R1:W5:Y:S02]  /*45f0*/  LDG.E.LTC128B.U16 R134, desc[UR36][R116.64+0x2] ;  /* 0x0000022474867981 */ /* 0x000364000c1e1520 */
.L_x_43:
[----:B------:R-:W-:Y:S05]  /*4600*/  BSYNC B1 ;  /* 0x0000000000017941 */ /* 0x000fea0003800000 */
.L_x_42:
[----:B0----5:R-:W-:Y:S01]  /*4610*/  HADD2.F32 R104, -RZ, R134.H0_H0 ;  /* 0x20000086ff687230 */ /* 0x021fe20000004100 */
[----:B------:R-:W-:Y:S01]  /*4620*/  IADD3 R142, P4, R128, R142, RZ ;  /* 0x0000008e808e7210 */ /* 0x000fe20007f9e0ff */
[----:B------:R-:W-:Y:S01]  /*4630*/  IMAD.WIDE.U32 R136, R4, 0xf0, R114 ;  /* 0x000000f004887825 */ /* 0x000fe200078e0072 */
[----:B------:R-:W-:Y:S03]  /*4640*/  BSSY B1, `(.L_x_44) ;  /* 0x0000015000017945 */ /* 0x000fe60003800000 */
[----:B------:R-:W-:Y:S01]  /*4650*/  FMUL R104, R104, R121 ;  /* 0x0000007968687220 */ /* 0x000fe20000400000 */
[----:B------:R-:W-:Y:S01]  /*4660*/  IMAD.X R143, R149, 0x1, R129, P4 ;  /* 0x00000001958f7824 */ /* 0x000fe200020e0681 */
[----:B------:R-:W-:Y:S02]  /*4670*/  IADD3 R140, P4, R128, R140, RZ ;  /* 0x0000008c808c7210 */ /* 0x000fe40007f9e0ff */
[----:B------:R-:W-:Y:S01]  /*4680*/  FFMA R104, R105, R120, R104 ;  /* 0x0000007869687223 */ /* 0x000fe20000000068 */
[----:B------:R-:W-:-:S02]  /*4690*/  IMAD.IADD R105, R151, 0x1, R137 ;  /* 0x0000000197697824 */ /* 0x000fc400078e0289 */
[----:B------:R-:W-:Y:S02]  /*46a0*/  IMAD.X R141, R139, 0x1, R129, P4 ;  /* 0x000000018b8d7824 */ /* 0x000fe400020e0681 */
[----:B------:R-:W-:Y:S02]  /*46b0*/  F2FP.F16.F32.PACK_AB R130, RZ, R104 ;  /* 0x00000068ff82723e */ /* 0x000fe400000000ff */
[----:B------:R-:W-:Y:S01]  /*46c0*/  IADD3 R104, P4, R142, R124, RZ ;  /* 0x0000007c8e687210 */ /* 0x000fe20007f9e0ff */
[----:B------:R-:W-:-:S04]  /*46d0*/  IMAD.WIDE.U32 R148, R7, R122, R140 ;  /* 0x0000007a07947225 */ /* 0x000fc800078e008c */
[----:B------:R-:W-:Y:S01]  /*46e0*/  IMAD.X R119, R143, 0x1, R127, P4 ;  /* 0x000000018f777824 */ /* 0x000fe200020e067f */
[----:B------:R-:W-:-:S04]  /*46f0*/  LEA R118, P4, R104, R12, 0x1 ;  /* 0x0000000c68767211 */ /* 0x000fc800078808ff */
[----:B------:R-:W-:Y:S01]  /*4700*/  LEA.HI.X R119, R104, R13, R119, 0x1, P4 ;  /* 0x0000000d68777211 */ /* 0x000fe200020f0c77 */
[----:B------:R-:W-:Y:S01]  /*4710*/  IMAD.MOV.U32 R104, RZ, RZ, R136 ;  /* 0x000000ffff687224 */ /* 0x000fe200078e0088 */
[----:B------:R-:W-:-:S04]  /*4720*/  IADD3 R148, P4, R8, R148, RZ ;  /* 0x0000009408947210 */ /* 0x000fc80007f9e0ff */
[----:B------:R0:W-:Y:S01]  /*4730*/  @P5 STG.E.U16 desc[UR36][R104.64+0x2], R130 ;  /* 0x0000028268005986 */ /* 0x0001e2000c101524 */
[----:B------:R-:W-:Y:S02]  /*4740*/  ISETP.GT.AND P5, PT, R0, 0x88, P0 ;  /* 0x000000880000780c */ /* 0x000fe400007a4270 */
[----:B------:R-:W-:-:S03]  /*4750*/  IADD3.X R149, R9, R131, R149, P4, !PT ;  /* 0x0000008309957210 */ /* 0x000fc600027fe495 */
[----:B------:R-:W-:-:S08]  /*4760*/  IMAD.WIDE.U32 R148, R23, R20, R148 ;  /* 0x0000001417947225 */ /* 0x000fd000078e0094 */
[----:B0-----:R-:W-:Y:S05]  /*4770*/  @!P5 BRA `(.L_x_45) ;  /* 0x000000000004d947 */ /* 0x001fea0003800000 */
[----:B------:R0:W5:Y:S02]  /*4780*/  LDG.E.LTC128B.U16 R134, desc[UR36][R118.64] ;  /* 0x0000002476867981 */ /* 0x000164000c1e1520 */
.L_x_45:
[----:B------:R-:W-:Y:S05]  /*4790*/  BSYNC B1 ;  /* 0x0000000000017941 */ /* 0x000fea0003800000 */
.L_x_44:
[----:B0----5:R-:W-:Y:S01]  /*47a0*/  HADD2.F32 R118, -RZ, R134.H0_H0 ;  /* 0x20000086ff767230 */ /* 0x021fe20000004100 */
[----:B------:R-:W-:Y:S01]  /*47b0*/  BSSY B1, `(.L_x_46) ;  /* 0x000000d000017945 */ /* 0x000fe20003800000 */
[----:B------:R-:W-:-:S03]  /*47c0*/  IMAD.IADD R130, R21, 0x1, R149 ;  /* 0x0000000115827824 */ /* 0x000fc600078e0295 */
[----:B------:R-:W-:Y:S01]  /*47d0*/  FMUL R119, R118, R121 ;  /* 0x0000007976777220 */ /* 0x000fe20000400000 */
[----:B------:R-:W-:-:S03]  /*47e0*/  LEA R118, P4, R148, R12, 0x1 ;  /* 0x0000000c94767211 */ /* 0x000fc600078808ff */
[----:B------:R-:W-:Y:S01]  /*47f0*/  FFMA R106, R106, R120, R119 ;  /* 0x000000786a6a7223 */ /* 0x000fe20000000077 */
[----:B------:R-:W-:Y:S02]  /*4800*/  LEA.HI.X R119, R148, R13, R130, 0x1, P4 ;  /* 0x0000000d94777211 */ /* 0x000fe400020f0c82 */
[----:B------:R-:W-:Y:S02]  /*4810*/  IADD3 R148, P4, R133, R144, RZ ;  /* 0x0000009085947210 */ /* 0x000fe40007f9e0ff */
[----:B------:R-:W-:-:S03]  /*4820*/  F2FP.F16.F32.PACK_AB R106, RZ, R106 ;  /* 0x0000006aff6a723e */ /* 0x000fc600000000ff */
[----:B------:R-:W-:Y:S01]  /*4830*/  IMAD.X R149, R147, 0x1, R135, P4 ;  /* 0x0000000193957824 */ /* 0x000fe200020e0687 */
[----:B------:R-:W-:-:S04]  /*4840*/  ISETP.GT.AND P4, PT, R0, 0x88, P3 ;  /* 0x000000880000780c */ /* 0x000fc80001f84270 */
[----:B------:R0:W-:Y:S09]  /*4850*/  @P5 STG.E.U16 desc[UR36][R148.64], R106 ;  /* 0x0000006a94005986 */ /* 0x0001f2000c101524 */
[----:B------:R-:W-:Y:S05]  /*4860*/  @!P4 BRA `(.L_x_47) ;  /* 0x000000000004c947 */ /* 0x000fea0003800000 */
[----:B------:R2:W5:Y:S02]  /*4870*/  LDG.E.LTC128B.U16 R134, desc[UR36][R118.64+0x2] ;  /* 0x0000022476867981 */ /* 0x000564000c1e1520 */
.L_x_47:
[----:B------:R-:W-:Y:S05]  /*4880*/  BSYNC B1 ;  /* 0x0000000000017941 */ /* 0x000fea0003800000 */
.L_x_46:
[----:B0----5:R-:W-:Y:S01]  /*4890*/  HADD2.F32 R106, -RZ, R134.H0_H0 ;  /* 0x20000086ff6a7230 */ /* 0x021fe20000004100 */
[----:B------:R-:W-:Y:S04]  /*48a0*/  BSSY B1, `(.L_x_48) ;  /* 0x000000a000017945 */ /* 0x000fe80003800000 */
[----:B------:R-:W-:Y:S01]  /*48b0*/  FMUL R130, R106, R121 ;  /* 0x000000796a827220 */ /* 0x000fe20000400000 */
[----:B------:R-:W-:-:S03]  /*48c0*/  IADD3 R106, P5, R133, R136, RZ ;  /* 0x00000088856a7210 */ /* 0x000fc60007fbe0ff */
[----:B------:R-:W-:Y:S02]  /*48d0*/  FFMA R130, R107, R120, R130 ;  /* 0x000000786b827223 */ /* 0x000fe40000000082 */
[----:B------:R-:W-:Y:S01]  /*48e0*/  IMAD.X R107, R135, 0x1, R105, P5 ;  /* 0x00000001876b7824 */ /* 0x000fe200028e0669 */
[----:B------:R-:W-:Y:S02]  /*48f0*/  ISETP.GT.AND P5, PT, R0, 0x80, P1 ;  /* 0x000000800000780c */ /* 0x000fe40000fa4270 */
[----:B------:R-:W-:-:S05]  /*4900*/  F2FP.F16.F32.PACK_AB R130, RZ, R130 ;  /* 0x00000082ff82723e */ /* 0x000fca00000000ff */
[----:B------:R0:W-:Y:S06]  /*4910*/  @P4 STG.E.U16 desc[UR36][R106.64+0x2], R130 ;  /* 0x000002826a004986 */ /* 0x0001ec000c101524 */
[----:B------:R-:W-:Y:S05]  /*4920*/  @!P5 BRA `(.L_x_49) ;  /* 0x000000000004d947 */ /* 0x000fea0003800000 */
[----:B------:R0:W5:Y:S02]  /*4930*/  LDG.E.LTC128B.U16 R134, desc[UR36][R116.64+0x10] ;  /* 0x0000102474867981 */ /* 0x000164000c1e1520 */
.L_x_49:
[----:B------:R-:W-:Y:S05]  /*4940*/  BSYNC B1 ;  /* 0x0000000000017941 */ /* 0x000fea0003800000 */
.L_x_48:
[----:B0----5:R-:W-:Y:S01]  /*4950*/  HADD2.F32 R130, -RZ, R134.H0_H0 ;  /* 0x20000086ff827230 */ /* 0x021fe20000004100 */
[----:B------:R-:W-:Y:S01]  /*4960*/  ISETP.GT.AND P4, PT, R0, 0x80, P2 ;  /* 0x000000800000780c */ /* 0x000fe20001784270 */
[----:B------:R-:W-:Y:S03]  /*4970*/  BSSY B1, `(.L_x_50) ;  /* 0x0000009000017945 */ /* 0x000fe60003800000 */
[----:B------:R-:W-:-:S04]  /*4980*/  FMUL R145, R130, R121 ;  /* 0x0000007982917220 */ /* 0x000fc80000400000 */
[----:B------:R-:W-:-:S05]  /*4990*/  FFMA R145, R108, R120, R145 ;  /* 0x000000786c917223 */ /* 0x000fca0000000091 */
[----:B------:R-:W-:-:S04]  /*49a0*/  F2FP.F16.F32.PACK_AB R145, RZ, R145 ;  /* 0x00000091ff91723e */ /* 0x000fc800000000ff */
[----:B------:R-:W-:Y:S01]  /*49b0*/  PRMT R108, R145, 0x7610, R108 ;  /* 0x00007610916c7816 */ /* 0x000fe2000000006c */
[----:B------:R-:W-:-:S05]  /*49c0*/  @P5 IMAD.MOV.U32 R145, RZ, RZ, R147 ;  /* 0x000000ffff915224 */ /* 0x000fca00078e0093 */
[----:B------:R0:W-:Y:S01]  /*49d0*/  @P5 STG.E.U16 desc[UR36][R144.64+0x10], R108 ;  /* 0x0000106c90005986 */ /* 0x0001e2000c101524 */
[----:B------:R-:W-:Y:S05]  /*49e0*/  @!P4 BRA `(.L_x_51) ;  /* 0x000000000004c947 */ /* 0x000fea0003800000 */
[----:B------:R0:W5:Y:S02]  /*49f0*/  LDG.E.LTC128B.U16 R134, desc[UR36][R116.64+0x12] ;  /* 0x0000122474867981 */ /* 0x000164000c1e1520 */
.L_x_51:
[----:B------:R-:W-:Y:S05]  /*4a00*/  BSYNC B1 ;  /* 0x0000000000017941 */ /* 0x000fea0003800000 */
.L_x_50:
[----:B0----5:R-:W-:Y:S01]  /*4a10*/  HADD2.F32 R108, -RZ, R134.H0_H0 ;  /* 0x20000086ff6c7230 */ /* 0x021fe20000004100 */
        /* <DEDUP_REMOVED lines=8> */
.L_x_53:
[----:B------:R-:W-:Y:S05]  /*4aa0*/  BSYNC B1 ;  /* 0x0000000000017941 */ /* 0x000fea0003800000 */
.L_x_52:
[----:B0----5:R-:W-:Y:S01]  /*4ab0*/  HADD2.F32 R108, -RZ, R134.H0_H0 ;  /* 0x20000086ff6c7230 */ /* 0x021fe20000004100 */
[----:B------:R-:W-:Y:S01]  /*4ac0*/  ISETP.GT.AND P4, PT, R0, 0x88, P2 ;  /* 0x000000880000780c */ /* 0x000fe20001784270 */
[----:B------:R-:W-:Y:S01]  /*4ad0*/  IMAD.WIDE.U32 R144, R122, 0x78, R142 ;  /* 0x000000787a907825 */ /* 0x000fe200078e008e */
[----:B------:R-:W-:Y:S03]  /*4ae0*/  BSSY B1, `(.L_x_54) ;  /* 0x000000a000017945 */ /* 0x000fe60003800000 */
[----:B------:R-:W-:Y:S01]  /*4af0*/  FMUL R109, R108, R121 ;  /* 0x000000796c6d7220 */ /* 0x000fe20000400000 */
[----:B------:R-:W-:-:S03]  /*4b00*/  IMAD.IADD R147, R123, 0x1, R145 ;  /* 0x000000017b937824 */ /* 0x000fc600078e0291 */
[----:B------:R-:W-:-:S05]  /*4b10*/  FFMA R109, R110, R120, R109 ;  /* 0x000000786e6d7223 */ /* 0x000fca000000006d */
[----:B------:R-:W-:-:S04]  /*4b20*/  F2FP.F16.F32.PACK_AB R109, RZ, R109 ;  /* 0x0000006dff6d723e */ /* 0x000fc800000000ff */
[----:B------:R-:W-:-:S05]  /*4b30*/  PRMT R108, R109, 0x7610, R108 ;  /* 0x000076106d6c7816 */ /* 0x000fca000000006c */
[----:B------:R0:W-:Y:S01]  /*4b40*/  @P5 STG.E.U16 desc[UR36][R148.64+0x10], R108 ;  /* 0x0000106c94005986 */ /* 0x0001e2000c101524 */
[----:B------:R-:W-:Y:S01]  /*4b50*/  IADD3 R109, P5, R124, R144, RZ ;  /* 0x000000907c6d7210 */ /* 0x000fe20007fbe0ff */
[----:B------:R-:W-:-:S12]  /*4b60*/  @!P4 BRA `(.L_x_55) ;  /* 0x000000000004c947 */ /* 0x000fd80003800000 */
[----:B------:R0:W5:Y:S02]  /*4b70*/  LDG.E.LTC128B.U16 R134, desc[UR36][R118.64+0x12] ;  /* 0x0000122476867981 */ /* 0x000164000c1e1520 */
.L_x_55:
[----:B------:R-:W-:Y:S05]  /*4b80*/  BSYNC B1 ;  /* 0x0000000000017941 */ /* 0x000fea0003800000 */
.L_x_54:
        /* <DEDUP_REMOVED lines=12> */
[----:B------:R-:W-:Y:S01]  /*4c50*/  SHF.L.U64.HI R143, R4, 0x9, R5 ;  /* 0x00000009048f7819 */ /* 0x000fe20000010205 */
[----:B------:R-:W-:Y:S01]  /*4c60*/  BSSY B1, `(.L_x_56) ;  /* 0x0000014000017945 */ /* 0x000fe20003800000 */
[----:B------:R-:W-:-:S04]  /*4c70*/  IADD3 R110, P4, R128, R138, RZ ;  /* 0x0000008a806e7210 */ /* 0x000fc80007f9e0ff */
[----:B0-----:R-:W-:-:S03]  /*4c80*/  IADD3.X R111, R129, R123, R139, P4, !PT ;  /* 0x0000007b816f7210 */ /* 0x001fc600027fe48b */
[----:B------:R-:W-:-:S03]  /*4c90*/  IMAD.WIDE.U32 R138, R7, R122, R110 ;  /* 0x0000007a078a7225 */ /* 0x000fc600078e006e */
[----:B------:R-:W-:-:S04]  /*4ca0*/  IADD3 R138, P4, R8, R138, RZ ;  /* 0x0000008a088a7210 */ /* 0x000fc80007f9e0ff */
[----:B------:R-:W-:Y:S02]  /*4cb0*/  IADD3.X R139, R9, R131, R139, P4, !PT ;  /* 0x00000083098b7210 */ /* 0x000fe400027fe48b */
[----:B------:R-:W-:Y:S01]  /*4cc0*/  LEA R142, P4, R4, R10, 0x9 ;  /* 0x0000000a048e7211 */ /* 0x000fe200078848ff */
[----:B------:R-:W-:-:S04]  /*4cd0*/  IMAD.WIDE.U32 R138, R23, R20, R138 ;  /* 0x00000014178a7225 */ /* 0x000fc800078e008a */
[----:B------:R-:W-:Y:S01]  /*4ce0*/  IMAD.X R143, R143, 0x1, R11, P4 ;  /* 0x000000018f8f7824 */ /* 0x000fe200020e060b */
[----:B-1----:R-:W-:Y:S01]  /*4cf0*/  LEA R108, P4, R138, R12, 0x1 ;  /* 0x0000000c8a6c7211 */ /* 0x002fe200078808ff */
[----:B--2---:R-:W-:-:S05]  /*4d00*/  HADD2.F32 R130, -RZ, R134.H0_H0 ;  /* 0x20000086ff827230 */ /* 0x004fca0000004100 */
[----:B------:R-:W-:Y:S01]  /*4d10*/  FMUL R109, R130, R121 ;  /* 0x00000079826d7220 */ /* 0x000fe20000400000 */
[----:B------:R-:W-:-:S03]  /*4d20*/  IMAD.IADD R130, R21, 0x1, R139 ;  /* 0x0000000115827824 */ /* 0x000fc600078e028b */
[----:B------:R-:W-:Y:S02]  /*4d30*/  FFMA R96, R96, R120, R109 ;  /* 0x0000007860607223 */ /* 0x000fe4000000006d */
[----:B------:R-:W-:Y:S02]  /*4d40*/  LEA.HI.X R109, R138, R13, R130, 0x1, P4 ;  /* 0x0000000d8a6d7211 */ /* 0x000fe400020f0c82 */
[----:B------:R-:W-:Y:S02]  /*4d50*/  ISETP.GT.AND P4, PT, R0, 0x100, P3 ;  /* 0x000001000000780c */ /* 0x000fe40001f84270 */
[----:B------:R-:W-:-:S05]  /*4d60*/  F2FP.F16.F32.PACK_AB R96, RZ, R96 ;  /* 0x00000060ff60723e */ /* 0x000fca00000000ff */
[----:B------:R0:W-:Y:S06]  /*4d70*/  @P5 STG.E.U16 desc[UR36][R142.64], R96 ;  /* 0x000000608e005986 */ /* 0x0001ec000c101524 */
[----:B------:R-:W-:Y:S05]  /*4d80*/  @!P4 BRA `(.L_x_57) ;  /* 0x000000000004c947 */ /* 0x000fea0003800000 */
[----:B------:R1:W5:Y:S02]  /*4d90*/  LDG.E.LTC128B.U16 R134, desc[UR36][R108.64+0x2] ;  /* 0x000002246c867981 */ /* 0x000364000c1e1520 */
.L_x_57:
[----:B------:R-:W-:Y:S05]  /*4da0*/  BSYNC B1 ;  /* 0x0000000000017941 */ /* 0x000fea0003800000 */
.L_x_56:
        /* <DEDUP_REMOVED lines=8> */
[----:B------:R-:W-:Y:S01]  /*4e30*/  @P4 IMAD.MOV.U32 R97, RZ, RZ, R143 ;  /* 0x000000ffff614224 */ /* 0x000fe200078e008f */
[----:B------:R-:W-:Y:S01]  /*4e40*/  IADD3.X R139, R129, R123, R139, P5, !PT ;  /* 0x0000007b818b7210 */ /* 0x000fe20002ffe48b */
[----:B------:R-:W-:-:S02]  /*4e50*/  IMAD.WIDE.U32 R140, R122, 0x78, R144 ;  /* 0x000000787a8c7825 */ /* 0x000fc400078e0090 */
[----:B------:R-:W-:Y:S02]  /*4e60*/  F2FP.F16.F32.PACK_AB R96, RZ, R96 ;  /* 0x00000060ff60723e */ /* 0x000fe400000000ff */
[----:B------:R-:W-:Y:S02]  /*4e70*/  IMAD.IADD R151, R123, 0x1, R141 ;  /* 0x000000017b977824 */ /* 0x000fe400078e028d */
[----:B------:R-:W-:Y:S01]  /*4e80*/  PRMT R149, R96, 0x7610, R149 ;  /* 0x0000761060957816 */ /* 0x000fe20000000095 */
[----:B------:R-:W-:-:S05]  /*4e90*/  @P4 IMAD.MOV.U32 R96, RZ, RZ, R142 ;  /* 0x000000ffff604224 */ /* 0x000fca00078e008e */
[----:B------:R0:W-:Y:S01]  /*4ea0*/  @P4 STG.E.U16 desc[UR36][R96.64+0x2], R149 ;  /* 0x0000029560004986 */ /* 0x0001e2000c101524 */
[----:B------:R-:W-:-:S05]  /*4eb0*/  IADD3 R147, P4, R144, R124, RZ ;  /* 0x0000007c90937210 */ /* 0x000fca0007f9e0ff */
[----:B------:R-:W-:Y:S01]  /*4ec0*/  IMAD.X R144, R145, 0x1, R127, P4 ;  /* 0x0000000191907824 */ /* 0x000fe200020e067f */
[----:B------:R-:W-:-:S04]  /*4ed0*/  IADD3 R145, P4, P5, R124, R140, R128 ;  /* 0x0000008c7c917210 */ /* 0x000fc80007d9e080 */
[----:B------:R-:W-:Y:S01]  /*4ee0*/  IADD3.X R130, R127, R151, R129, P4, P5 ;  /* 0x000000977f827210 */ /* 0x000fe200027ea481 */
[----:B0-----:R-:W-:Y:S01]  /*4ef0*/  IMAD.WIDE.U32 R148, R7, R122, R138 ;  /* 0x0000007a07947225 */ /* 0x001fe200078e008a */
[----:B------:R-:W-:-:S04]  /*4f00*/  LEA R146, P4, R147, R12, 0x1 ;  /* 0x0000000c93927211 */ /* 0x000fc800078808ff */
[----:B------:R-:W-:Y:S02]  /*4f10*/  LEA.HI.X R147, R147, R13, R144, 0x1, P4 ;  /* 0x0000000d93937211 */ /* 0x000fe400020f0c90 */
[----:B------:R-:W-:Y:S02]  /*4f20*/  ISETP.GT.AND P4, PT, R0, 0x108, P0 ;  /* 0x000001080000780c */ /* 0x000fe40000784270 */
[----:B------:R-:W-:-:S04]  /*4f30*/  IADD3 R96, P5, R8, R148, RZ ;  /* 0x0000009408607210 */ /* 0x000fc80007fbe0ff */
[----:B------:R-:W-:-:S07]  /*4f40*/  IADD3.X R97, R9, R131, R149, P5, !PT ;  /* 0x0000008309617210 */ /* 0x000fce0002ffe495 */
[----:B------:R-:W-:Y:S05]  /*4f50*/  @!P4 BRA `(.L_x_59) ;  /* 0x000000000004c947 */ /* 0x000fea0003800000 */
[----:B------:R0:W5:Y:S02]  /*4f60*/  LDG.E.LTC128B.U16 R134, desc[UR36][R146.64] ;  /* 0x0000002492867981 */ /* 0x000164000c1e1520 */
.L_x_59:
[----:B------:R-:W-:Y:S05]  /*4f70*/  BSYNC B1 ;  /* 0x0000000000017941 */ /* 0x000fea0003800000 */
.L_x_58:
[----:B-----5:R-:W-:Y:S01]  /*4f80*/  HADD2.F32 R144, -RZ, R134.H0_H0 ;  /* 0x20000086ff907230 */ /* 0x020fe20000004100 */
[----:B------:R-:W-:Y:S01]  /*4f90*/  BSSY B1, `(.L_x_60) ;  /* 0x000000e000017945 */ /* 0x000fe20003800000 */
[----:B0-----:R-:W-:-:S04]  /*4fa0*/  IMAD.WIDE.U32 R146, R23, R20, R96 ;  /* 0x0000001417927225 */ /* 0x001fc800078e0060 */
[----:B------:R-:W-:Y:S01]  /*4fb0*/  FMUL R97, R144, R121 ;  /* 0x0000007990617220 */ /* 0x000fe20000400000 */
[----:B------:R-:W-:Y:S01]  /*4fc0*/  IMAD.IADD R144, R21, 0x1, R147 ;  /* 0x0000000115907824 */ /* 0x000fe200078e0293 */
[----:B------:R-:W-:Y:S02]  /*4fd0*/  LEA R96, P5, R146, R12, 0x1 ;  /* 0x0000000c92607211 */ /* 0x000fe400078a08ff */
[----:B------:R-:W-:Y:S02]  /*4fe0*/  FFMA R98, R98, R120, R97 ;  /* 0x0000007862627223 */ /* 0x000fe40000000061 */
        /* <DEDUP_REMOVED lines=8> */
.L_x_61:
[----:B------:R-:W-:Y:S05]  /*5070*/  BSYNC B1 ;  /* 0x0000000000017941 */ /* 0x000fea0003800000 */
.L_x_60:
[----:B0----5:R-:W-:Y:S01]  /*5080*/  HADD2.F32 R98, -RZ, R134.H0_H0 ;  /* 0x20000086ff627230 */ /* 0x021fe20000004100 */
[----:B------:R-:W-:Y:S04]  /*5090*/  BSSY B1, `(.L_x_62) ;  /* 0x000000a000017945 */ /* 0x000fe80003800000 */
[----:B------:R-:W-:-:S04]  /*50a0*/  FMUL R98, R98, R121 ;  /* 0x0000007962627220 */ /* 0x000fc80000400000 */
[----:B------:R-:W-:Y:S01]  /*50b0*/  FFMA R99, R99, R120, R98 ;  /* 0x0000007863637223 */ /* 0x000fe20000000062 */
[----:B------:R-:W-:-:S04]  /*50c0*/  IADD3 R98, P4, R142, R133, RZ ;  /* 0x000000858e627210 */ /* 0x000fc80007f9e0ff */
[----:B------:R-:W-:Y:S01]  /*50d0*/  F2FP.F16.F32.PACK_AB R144, RZ, R99 ;  /* 0x00000063ff90723e */ /* 0x000fe200000000ff */
[----:B------:R-:W-:Y:S01]  /*50e0*/  IMAD.X R99, R143, 0x1, R135, P4 ;  /* 0x000000018f637824 */ /* 0x000fe200020e0687 */
[----:B------:R-:W-:-:S04]  /*50f0*/  ISETP.GT.AND P4, PT, R0, 0x100, P1 ;  /* 0x000001000000780c */ /* 0x000fc80000f84270 */
[----:B------:R0:W-:Y:S09]  /*5100*/  @P5 STG.E.U16 desc[UR36][R98.64+0x2], R144 ;  /* 0x0000029062005986 */ /* 0x0001f2000c101524 */
[----:B------:R-:W-:Y:S05]  /*5110*/  @!P4 BRA `(.L_x_63) ;  /* 0x000000000004c947 */ /* 0x000fea0003800000 */
[----:B------:R0:W5:Y:S02]  /*5120*/  LDG.E.LTC128B.U16 R134, desc[UR36][R108.64+0x10] ;  /* 0x000010246c867981 */ /* 0x000164000c1e1520 */
.L_x_63:
[----:B------:R-:W-:Y:S05]  /*5130*/  BSYNC B1 ;  /* 0x0000000000017941 */ /* 0x000fea0003800000 */
.L_x_62:
        /* <DEDUP_REMOVED lines=9> */
.L_x_65:
[----:B------:R-:W-:Y:S05]  /*51d0*/  BSYNC B1 ;  /* 0x0000000000017941 */ /* 0x000fea0003800000 */
.L_x_64:
        /* <DEDUP_REMOVED lines=9> */
.L_x_67:
[----:B------:R-:W-:Y:S05]  /*5270*/  BSYNC B1 ;  /* 0x0000000000017941 */ /* 0x000fea0003800000 */
.L_x_66:
        /* <DEDUP_REMOVED lines=9> */
.L_x_69:
[----:B------:R-:W-:Y:S05]  /*5310*/  BSYNC B1 ;  /* 0x0000000000017941 */ /* 0x000fea0003800000 */
.L_x_68:
[----:B-----5:R-:W-:Y:S01]  /*5320*/  HADD2.F32 R100, -RZ, R134.H0_H0 ;  /* 0x20000086ff647230 */ /* 0x020fe20000004100 */
[----:B------:R-:W-:-:S04]  /*5330*/  IADD3 R124, P4, R124, R140, RZ ;  /* 0x0000008c7c7c7210 */ /* 0x000fc80007f9e0ff */
[----:B------:R-:W-:Y:S01]  /*5340*/  FMUL R100, R100, R121 ;  /* 0x0000007964647220 */ /* 0x000fe20000400000 */
[----:B------:R-:W-:-:S03]  /*5350*/  IMAD.X R126, R151, 0x1, R127, P4 ;  /* 0x00000001977e7824 */ /* 0x000fc600020e067f */
[----:B------:R-:W-:-:S05]  /*5360*/  FFMA R100, R103, R120, R100 ;  /* 0x0000007867647223 */ /* 0x000fca0000000064 */
[----:B------:R-:W-:-:S04]  /*5370*/  F2FP.F16.F32.PACK_AB R100, RZ, R100 ;  /* 0x00000064ff64723e */ /* 0x000fc800000000ff */
[----:B0-----:R-:W-:Y:S02]  /*5380*/  PRMT R101, R100, 0x7610, R101 ;  /* 0x0000761064657816 */ /* 0x001fe40000000065 */
[----:B------:R-:W-:-:S03]  /*5390*/  LEA R100, P4, R124, R12, 0x1 ;  /* 0x0000000c7c647211 */ /* 0x000fc600078808ff */
[----:B------:R0:W-:Y:S01]  /*53a0*/  @P5 STG.E.U16 desc[UR36][R98.64+0x12], R101 ;  /* 0x0000126562005986 */ /* 0x0001e2000c101524 */
[----:B------:R-:W-:Y:S02]  /*53b0*/  ISETP.GT.AND P5, PT, R0, 0x180, P0 ;  /* 0x000001800000780c */ /* 0x000fe400007a4270 */
[----:B0-----:R-:W-:-:S11]  /*53c0*/  LEA.HI.X R101, R124, R13, R126, 0x1, P4 ;  /* 0x0000000d7c657211 */ /* 0x001fd600020f0c7e */
[----:B------:R0:W2:Y:S01]  /*53d0*/  @P5 LDG.E.LTC128B.U16 R134, desc[UR36][R100.64] ;  /* 0x0000002464865981 */ /* 0x0000a2000c1e1520 */
[----:B------:R-:W-:Y:S01]  /*53e0*/  IMAD.WIDE.U32 R110, R122, 0x78, R110 ;  /* 0x000000787a6e7825 */ /* 0x000fe200078e006e */
[----:B------:R-:W-:Y:S02]  /*53f0*/  BSSY B1, `(.L_x_70) ;  /* 0x0000016000017945 */ /* 0x000fe40003800000 */
[----:B------:R-:W-:-:S04]  /*5400*/  IADD3 R102, P4, R128, R110, RZ ;  /* 0x0000006e80667210 */ /* 0x000fc80007f9e0ff */
[----:B------:R-:W-:Y:S01]  /*5410*/  IADD3.X R103, R129, R123, R111, P4, !PT ;  /* 0x0000007b81677210 */ /* 0x000fe200027fe46f */
[----:B------:R-:W-:Y:S02]  /*5420*/  IMAD R111, R5, 0x300, RZ ;  /* 0x00000300056f7824 */ /* 0x000fe400078e02ff */
[----:B0-----:R-:W-:-:S04]  /*5430*/  IMAD.WIDE.U32 R100, R4, 0x300, R10 ;  /* 0x0000030004647825 */ /* 0x001fc800078e000a */
[----:B------:R-:W-:-:S03]  /*5440*/  IMAD.WIDE.U32 R102, R7, R122, R102 ;  /* 0x0000007a07667225 */ /* 0x000fc600078e0066 */
[----:B------:R-:W-:-:S04]  /*5450*/  IADD3 R102, P4, R8, R102, RZ ;  /* 0x0000006608667210 */ /* 0x000fc80007f9e0ff */
[----:B------:R-:W-:-:S03]  /*5460*/  IADD3.X R103, R9, R131, R103, P4, !PT ;  /* 0x0000008309677210 */ /* 0x000fc600027fe467 */
[----:B------:R-:W-:-:S04]  /*5470*/  IMAD.WIDE.U32 R102, R23, R20, R102 ;  /* 0x0000001417667225 */ /* 0x000fc800078e0066 */
[----:B--2---:R-:W-:-:S05]  /*5480*/  HADD2.F32 R98, -RZ, R134.H0_H0 ;  /* 0x20000086ff627230 */ /* 0x004fca0000004100 */
[----:B------:R-:W-:Y:S01]  /*5490*/  FMUL R99, R98, R121 ;  /* 0x0000007962637220 */ /* 0x000fe20000400000 */
[----:B------:R-:W-:-:S03]  /*54a0*/  LEA R98, P4, R102, R12, 0x1 ;  /* 0x0000000c66627211 */ /* 0x000fc600078808ff */
[----:B------:R-:W-:Y:S01]  /*54b0*/  FFMA R99, R88, R120, R99 ;  /* 0x0000007858637223 */ /* 0x000fe20000000063 */
[----:B------:R-:W-:Y:S02]  /*54c0*/  IMAD.IADD R88, R21, 0x1, R103 ;  /* 0x0000000115587824 */ /* 0x000fe400078e0267 */
[----:B------:R-:W-:Y:S02]  /*54d0*/  IMAD.IADD R103, R101, 0x1, R111 ;  /* 0x0000000165677824 */ /* 0x000fe400078e026f */
[----:B------:R-:W-:Y:S02]  /*54e0*/  F2FP.F16.F32.PACK_AB R110, RZ, R99 ;  /* 0x00000063ff6e723e */ /* 0x000fe400000000ff */
[----:B------:R-:W-:Y:S01]  /*54f0*/  LEA.HI.X R99, R102, R13, R88, 0x1, P4 ;  /* 0x0000000d66637211 */ /* 0x000fe200020f0c58 */
[----:B------:R-:W-:Y:S01]  /*5500*/  @P5 IMAD.MOV.U32 R102, RZ, RZ, R100 ;  /* 0x000000ffff665224 */ /* 0x000fe200078e0064 */
[----:B------:R-:W-:-:S04]  /*5510*/  ISETP.GT.AND P4, PT, R0, 0x180, P3 ;  /* 0x000001800000780c */ /* 0x000fc80001f84270 */
[----:B------:R0:W-:Y:S09]  /*5520*/  @P5 STG.E.U16 desc[UR36][R102.64], R110 ;  /* 0x0000006e66005986 */ /* 0x0001f2000c101524 */
[----:B------:R-:W-:Y:S05]  /*5530*/  @!P4 BRA `(.L_x_71) ;  /* 0x000000000004c947 */ /* 0x000fea0003800000 */
[----:B------:R2:W5:Y:S02]  /*5540*/  LDG.E.LTC128B.U16 R134, desc[UR36][R98.64+0x2] ;  /* 0x0000022462867981 */ /* 0x000564000c1e1520 */
.L_x_71:
[----:B------:R-:W-:Y:S05]  /*5550*/  BSYNC B1 ;  /* 0x0000000000017941 */ /* 0x000fea0003800000 */
.L_x_70:
[----:B-----5:R-:W-:Y:S01]  /*5560*/  HADD2.F32 R88, -RZ, R134.H0_H0 ;  /* 0x20000086ff587230 */ /* 0x020fe20000004100 */
[----:B------:R-:W-:Y:S01]  /*5570*/  ISETP.GT.AND P0, PT, R0, 0x188, P0 ;  /* 0x000001880000780c */ /* 0x000fe20000704270 */
[----:B------:R-:W-:Y:S01]  /*5580*/  IMAD.WIDE.U32 R138, R122, 0x78, R138 ;  /* 0x000000787a8a7825 */ /* 0x000fe200078e008a */
[----:B------:R-:W-:Y:S03]  /*5590*/  BSSY B1, `(.L_x_72) ;  /* 0x0000010000017945 */ /* 0x000fe60003800000 */
[----:B0-----:R-:W-:Y:S01]  /*55a0*/  FMUL R110, R88, R121 ;  /* 0x00000079586e7220 */ /* 0x001fe20000400000 */
[----:B------:R-:W-:Y:S01]  /*55b0*/  @P4 IMAD.MOV.U32 R124, RZ, RZ, R100 ;  /* 0x000000ffff7c4224 */ /* 0x000fe200078e0064 */
[----:B------:R-:W-:Y:S01]  /*55c0*/  IADD3 R88, P5, R128, R138, RZ ;  /* 0x0000008a80587210 */ /* 0x000fe20007fbe0ff */
[----:B------:R-:W-:Y:S02]  /*55d0*/  @P4 IMAD.MOV.U32 R125, RZ, RZ, R103 ;  /* 0x000000ffff7d4224 */ /* 0x000fe400078e0067 */
[----:B------:R-:W-:Y:S01]  /*55e0*/  FFMA R110, R89, R120, R110 ;  /* 0x00000078596e7223 */ /* 0x000fe2000000006e */
[----:B------:R-:W-:-:S04]  /*55f0*/  IADD3.X R89, R129, R123, R139, P5, !PT ;  /* 0x0000007b81597210 */ /* 0x000fc80002ffe48b */
[----:B------:R-:W-:Y:S01]  /*5600*/  F2FP.F16.F32.PACK_AB R110, RZ, R110 ;  /* 0x0000006eff6e723e */ /* 0x000fe200000000ff */
[----:B------:R-:W-:-:S03]  /*5610*/  IMAD.WIDE.U32 R122, R7, R122, R88 ;  /* 0x0000007a077a7225 */ /* 0x000fc600078e0058 */
[----:B------:R-:W-:Y:S02]  /*5620*/  PRMT R7, R110, 0x7610, R7 ;  /* 0x000076106e077816 */ /* 0x000fe40000000007 */
[----:B------:R-:W-:-:S03]  /*5630*/  IADD3 R110, P5, R8, R122, RZ ;  /* 0x0000007a086e7210 */ /* 0x000fc60007fbe0ff */
[----:B------:R0:W-:Y:S01]  /*5640*/  @P4 STG.E.U16 desc[UR36][R124.64+0x2], R7 ;  /* 0x000002077c004986 */ /* 0x0001e2000c101524 */
[----:B------:R-:W-:-:S04]  /*5650*/  LEA R88, P4, R145, R12, 0x1 ;  /* 0x0000000c91587211 */ /* 0x000fc800078808ff */
[----:B------:R-:W-:Y:S01]  /*5660*/  LEA.HI.X R89, R145, R13, R130, 0x1, P4 ;  /* 0x0000000d91597211 */ /* 0x000fe200020f0c82 */
[----:B------:R-:W-:Y:S08]  /*5670*/  @!P0 BRA `(.L_x_73) ;  /* 0x0000000000048947 */ /* 0x000ff00003800000 */
[----:B------:R0:W5:Y:S02]  /*5680*/  LDG.E.LTC128B.U16 R134, desc[UR36][R88.64] ;  /* 0x0000002458867981 */ /* 0x000164000c1e1520 */
.L_x_73:
[----:B------:R-:W-:Y:S05]  /*5690*/  BSYNC B1 ;  /* 0x0000000000017941 */ /* 0x000fea0003800000 */
.L_x_72:
[----:B-----5:R-:W-:Y:S01]  /*56a0*/  HADD2.F32 R8, -RZ, R134.H0_H0 ;  /* 0x20000086ff087230 */ /* 0x020fe20000004100 */
[----:B------:R-:W-:Y:S01]  /*56b0*/  IADD3.X R111, R9, R131, R123, P5, !PT ;  /* 0x00000083096f7210 */ /* 0x000fe20002ffe47b */
[----:B------:R-:W-:Y:S01]  /*56c0*/  BSSY B1, `(.L_x_74) ;  /* 0x000000e000017945 */ /* 0x000fe20003800000 */
[----:B------:R-:W-:Y:S02]  /*56d0*/  ISETP.GT.AND P3, PT, R0, 0x188, P3 ;  /* 0x000001880000780c */ /* 0x000fe40001f64270 */
[----:B0-----:R-:W-:Y:S01]  /*56e0*/  FMUL R7, R8, R121 ;  /* 0x0000007908077220 */ /* 0x001fe20000400000 */
[----:B------:R-:W-:Y:S01]  /*56f0*/  IADD3 R8, P4, R133, R100, RZ ;  /* 0x0000006485087210 */ /* 0x000fe20007f9e0ff */
[----:B------:R-:W-:-:S04]  /*5700*/  IMAD.WIDE.U32 R88, R23, R20, R110 ;  /* 0x0000001417587225 */ /* 0x000fc800078e006e */
[----:B------:R-:W-:Y:S01]  /*5710*/  FFMA R7, R90, R120, R7 ;  /* 0x000000785a077223 */ /* 0x000fe20000000007 */
[----:B------:R-:W-:Y:S01]  /*5720*/  IMAD.X R9, R103, 0x1, R135, P4 ;  /* 0x0000000167097824 */ /* 0x000fe200020e0687 */
[----:B------:R-:W-:Y:S01]  /*5730*/  LEA R12, P5, R88, R12, 0x1 ;  /* 0x0000000c580c7211 */ /* 0x000fe200078a08ff */
[----:B------:R-:W-:Y:S02]  /*5740*/  IMAD.IADD R21, R21, 0x1, R89 ;  /* 0x0000000115157824 */ /* 0x000fe400078e0259 */
[----:B------:R-:W-:-:S03]  /*5750*/  F2FP.F16.F32.PACK_AB R7, RZ, R7 ;  /* 0x00000007ff07723e */ /* 0x000fc600000000ff */
[----:B------:R-:W-:Y:S02]  /*5760*/  LEA.HI.X R13, R88, R13, R21, 0x1, P5 ;  /* 0x0000000d580d7211 */ /* 0x000fe400028f0c15 */
[----:B------:R0:W-:Y:S01]  /*5770*/  @P0 STG.E.U16 desc[UR36][R8.64], R7 ;  /* 0x0000000708000986 */ /* 0x0001e2000c101524 */
[----:B------:R-:W-:Y:S05]  /*5780*/  @!P3 BRA `(.L_x_75) ;  /* 0x000000000004b947 */ /* 0x000fea0003800000 */
[----:B------:R0:W5:Y:S02]  /*5790*/  LDG.E.LTC128B.U16 R134, desc[UR36][R12.64+0x2] ;  /* 0x000002240c867981 */ /* 0x000164000c1e1520 */
.L_x_75:
[----:B------:R-:W-:Y:S05]  /*57a0*/  BSYNC B1 ;  /* 0x0000000000017941 */ /* 0x000fea0003800000 */
.L_x_74:
        /* <DEDUP_REMOVED lines=9> */
.L_x_77:
[----:B------:R-:W-:Y:S05]  /*5840*/  BSYNC B1 ;  /* 0x0000000000017941 */ /* 0x000fea0003800000 */
.L_x_76:
[----:B0----5:R-:W-:Y:S01]  /*5850*/  HADD2.F32 R20, -RZ, R134.H0_H0 ;  /* 0x20000086ff147230 */ /* 0x021fe20000004100 */
[----:B------:R-:W-:Y:S01]  /*5860*/  ISETP.GT.AND P3, PT, R0, 0x180, P2 ;  /* 0x000001800000780c */ /* 0x000fe20001764270 */
[----:B------:R-:W-:Y:S01]  /*5870*/  @P0 IMAD.MOV.U32 R21, RZ, RZ, R103 ;  /* 0x000000ffff150224 */ /* 0x000fe200078e0067 */
[----:B------:R-:W-:Y:S02]  /*5880*/  BSSY B1, `(.L_x_78) ;  /* 0x0000008000017945 */ /* 0x000fe40003800000 */
[----:B------:R-:W-:Y:S01]  /*5890*/  FMUL R7, R20, R121 ;  /* 0x0000007914077220 */ /* 0x000fe20000400000 */
[----:B------:R-:W-:-:S03]  /*58a0*/  @P0 IMAD.MOV.U32 R20, RZ, RZ, R100 ;  /* 0x000000ffff140224 */ /* 0x000fc600078e0064 */
[----:B------:R-:W-:-:S05]  /*58b0*/  FFMA R7, R92, R120, R7 ;  /* 0x000000785c077223 */ /* 0x000fca0000000007 */
[----:B------:R-:W-:-:S05]  /*58c0*/  F2FP.F16.F32.PACK_AB R7, RZ, R7 ;  /* 0x00000007ff07723e */ /* 0x000fca00000000ff */
[----:B------:R0:W-:Y:S01]  /*58d0*/  @P0 STG.E.U16 desc[UR36][R20.64+0x10], R7 ;  /* 0x0000100714000986 */ /* 0x0001e2000c101524 */
[----:B------:R-:W-:Y:S05]  /*58e0*/  @!P3 BRA `(.L_x_79) ;  /* 0x000000000004b947 */ /* 0x000fea0003800000 */
[----:B------:R0:W5:Y:S02]  /*58f0*/  LDG.E.LTC128B.U16 R134, desc[UR36][R98.64+0x12] ;  /* 0x0000122462867981 */ /* 0x000164000c1e1520 */
.L_x_79:
[----:B------:R-:W-:Y:S05]  /*5900*/  BSYNC B1 ;  /* 0x0000000000017941 */ /* 0x000fea0003800000 */
.L_x_78:
[----:B0----5:R-:W-:Y:S01]  /*5910*/  HADD2.F32 R20, -RZ, R134.H0_H0 ;  /* 0x20000086ff147230 */ /* 0x021fe20000004100 */
[----:B------:R-:W-:Y:S01]  /*5920*/  ISETP.GT.AND P1, PT, R0, 0x188, P1 ;  /* 0x000001880000780c */ /* 0x000fe20000f24270 */
[----:B------:R-:W-:Y:S01]  /*5930*/  @P3 IMAD.MOV.U32 R101, RZ, RZ, R103 ;  /* 0x000000ffff653224 */ /* 0x000fe200078e0067 */
[----:B------:R-:W-:Y:S02]  /*5940*/  BSSY B1, `(.L_x_80) ;  /* 0x0000007000017945 */ /* 0x000fe40003800000 */
[----:B------:R-:W-:-:S04]  /*5950*/  FMUL R20, R20, R121 ;  /* 0x0000007914147220 */ /* 0x000fc80000400000 */
[----:B------:R-:W-:-:S05]  /*5960*/  FFMA R20, R93, R120, R20 ;  /* 0x000000785d147223 */ /* 0x000fca0000000014 */
[----:B------:R-:W-:-:S05]  /*5970*/  F2FP.F16.F32.PACK_AB R20, RZ, R20 ;  /* 0x00000014ff14723e */ /* 0x000fca00000000ff */
[----:B------:R0:W-:Y:S01]  /*5980*/  @P3 STG.E.U16 desc[UR36][R100.64+0x12], R20 ;  /* 0x0000121464003986 */ /* 0x0001e2000c101524 */
[----:B------:R-:W-:Y:S05]  /*5990*/  @!P1 BRA `(.L_x_81) ;  /* 0x0000000000049947 */ /* 0x000fea0003800000 */
[----:B------:R0:W5:Y:S02]  /*59a0*/  LDG.E.LTC128B.U16 R134, desc[UR36][R12.64+0x10] ;  /* 0x000010240c867981 */ /* 0x000164000c1e1520 */
.L_x_81:
[----:B------:R-:W-:Y:S05]  /*59b0*/  BSYNC B1 ;  /* 0x0000000000017941 */ /* 0x000fea0003800000 */
.L_x_80:
        /* <DEDUP_REMOVED lines=9> */
.L_x_83:
[----:B------:R-:W-:Y:S05]  /*5a50*/  BSYNC B1 ;  /* 0x0000000000017941 */ /* 0x000fea0003800000 */
.L_x_82:
[----:B-----5:R-:W-:Y:S01]  /*5a60*/  HADD2.F32 R20, -RZ, R134.H0_H0 ;  /* 0x20000086ff147230 */ /* 0x020fe20000004100 */
        /* <DEDUP_REMOVED lines=9> */
.L_x_85:
[----:B------:R-:W-:Y:S05]  /*5b00*/  BSYNC B1 ;  /* 0x0000000000017941 */ /* 0x000fea0003800000 */
.L_x_84:
        /* <DEDUP_REMOVED lines=10> */
.L_x_87:
[----:B------:R-:W-:Y:S05]  /*5bb0*/  BSYNC B1 ;  /* 0x0000000000017941 */ /* 0x000fea0003800000 */
.L_x_86:
        /* <DEDUP_REMOVED lines=9> */
.L_x_89:
[----:B------:R-:W-:Y:S05]  /*5c50*/  BSYNC B1 ;  /* 0x0000000000017941 */ /* 0x000fea0003800000 */
.L_x_88:
        /* <DEDUP_REMOVED lines=9> */
.L_x_91:
[----:B------:R-:W-:Y:S05]  /*5cf0*/  BSYNC B1 ;  /* 0x0000000000017941 */ /* 0x000fea0003800000 */
.L_x_90:
        /* <DEDUP_REMOVED lines=10> */
.L_x_93:
[----:B------:R-:W-:Y:S05]  /*5da0*/  BSYNC B1 ;  /* 0x0000000000017941 */ /* 0x000fea0003800000 */
.L_x_92:
        /* <DEDUP_REMOVED lines=10> */
.L_x_95:
[----:B------:R-:W-:Y:S05]  /*5e50*/  BSYNC B1 ;  /* 0x0000000000017941 */ /* 0x000fea0003800000 */
.L_x_94:
        /* <DEDUP_REMOVED lines=9> */
.L_x_97:
[----:B------:R-:W-:Y:S05]  /*5ef0*/  BSYNC B1 ;  /* 0x0000000000017941 */ /* 0x000fea0003800000 */
.L_x_96:
        /* <DEDUP_REMOVED lines=9> */
.L_x_99:
[----:B------:R-:W-:Y:S05]  /*5f90*/  BSYNC B1 ;  /* 0x0000000000017941 */ /* 0x000fea0003800000 */
.L_x_98:
        /* <DEDUP_REMOVED lines=9> */
.L_x_101:
[----:B------:R-:W-:Y:S05]  /*6030*/  BSYNC B1 ;  /* 0x0000000000017941 */ /* 0x000fea0003800000 */
.L_x_100:
        /* <DEDUP_REMOVED lines=9> */
.L_x_103:
[----:B------:R-:W-:Y:S05]  /*60d0*/  BSYNC B1 ;  /* 0x0000000000017941 */ /* 0x000fea0003800000 */
.L_x_102:
        /* <DEDUP_REMOVED lines=9> */
.L_x_105:
[----:B------:R-:W-:Y:S05]  /*6170*/  BSYNC B1 ;  /* 0x0000000000017941 */ /* 0x000fea0003800000 */
.L_x_104:
        /* <DEDUP_REMOVED lines=9> */
.L_x_107:
[----:B------:R-:W-:Y:S05]  /*6210*/  BSYNC B1 ;  /* 0x0000000000017941 */ /* 0x000fea0003800000 */
.L_x_106:
        /* <DEDUP_REMOVED lines=9> */
.L_x_109:
[----:B------:R-:W-:Y:S05]  /*62b0*/  BSYNC B1 ;  /* 0x0000000000017941 */ /* 0x000fea0003800000 */
.L_x_108:
        /* <DEDUP_REMOVED lines=9> */
.L_x_111:
[----:B------:R-:W-:Y:S05]  /*6350*/  BSYNC B1 ;  /* 0x0000000000017941 */ /* 0x000fea0003800000 */
.L_x_110:
        /* <DEDUP_REMOVED lines=9> */
.L_x_113:
[----:B------:R-:W-:Y:S05]  /*63f0*/  BSYNC B1 ;  /* 0x0000000000017941 */ /* 0x000fea0003800000 */
.L_x_112:
        /* <DEDUP_REMOVED lines=9> */
.L_x_115:
[----:B------:R-:W-:Y:S05]  /*6490*/  BSYNC B1 ;  /* 0x0000000000017941 */ /* 0x000fea0003800000 */
.L_x_114:
[----:B-----5:R-:W-:Y:S01]  /*64a0*/  HADD2.F32 R8, -RZ, R134.H0_H0 ;  /* 0x20000086ff087230 */ /* 0x020fe20000004100 */
[----:B------:R-:W-:-:S04]  /*64b0*/  ISETP.GT.AND P5, PT, R0, 0x100, P3 ;  /* 0x000001000000780c */ /* 0x000fc80001fa4270 */
[----:B------:R-:W-:-:S04]  /*64c0*/  FMUL R8, R8, R121 ;  /* 0x0000007908087220 */ /* 0x000fc80000400000 */
[----:B------:R-:W-:-:S05]  /*64d0*/  FFMA R8, R79, R120, R8 ;  /* 0x000000784f087223 */ /* 0x000fca0000000008 */
[----:B------:R-:W-:-:S04]  /*64e0*/  F2FP.F16.F32.PACK_AB R8, RZ, R8 ;  /* 0x00000008ff08723e */ /* 0x000fc800000000ff */
[----:B------:R-:W-:-:S05]  /*64f0*/  PRMT R9, R8, 0x7610, R9 ;  /* 0x0000761008097816 */ /* 0x000fca0000000009 */
[----:B------:R0:W-:Y:S04]  /*6500*/  @P4 STG.E.U16 desc[UR36][R106.64+0x32], R9 ;  /* 0x000032096a004986 */ /* 0x0001e8000c101524 */
[----:B------:R-:W2:Y:S01]  /*6510*/  @P5 LDG.E.LTC128B.U16 R134, desc[UR36][R108.64+0x20] ;  /* 0x000020246c865981 */ /* 0x000ea2000c1e1520 */
[C---:B------:R-:W-:Y:S01]  /*6520*/  IMAD.SHL.U32 R23, R4.reuse, 0x100, RZ ;  /* 0x0000010004177824 */ /* 0x040fe200078e00ff */
[----:B------:R-:W-:Y:S01]  /*6530*/  SHF.L.U64.HI R73, R4, 0x8, R5 ;  /* 0x0000000804497819 */ /* 0x000fe20000010205 */
[----:B------:R-:W-:Y:S03]  /*6540*/  BSSY B1, `(.L_x_116) ;  /* 0x000000b000017945 */ /* 0x000fe60003800000 */
[----:B------:R-:W-:-:S05]  /*6550*/  IADD3 R136, P4, R23, R136, RZ ;  /* 0x0000008817887210 */ /* 0x000fca0007f9e0ff */
[----:B------:R-:W-:Y:S01]  /*6560*/  IMAD.X R137, R73, 0x1, R105, P4 ;  /* 0x0000000149897824 */ /* 0x000fe200020e0669 */
[----:B------:R-:W-:Y:S01]  /*6570*/  ISETP.GT.AND P4, PT, R0, 0x100, P2 ;  /* 0x000001000000780c */ /* 0x000fe20001784270 */
[----:B--2---:R-:W-:-:S05]  /*6580*/  HADD2.F32 R8, -RZ, R134.H0_H0 ;  /* 0x20000086ff087230 */ /* 0x004fca0000004100 */
[----:B0-----:R-:W-:-:S04]  /*6590*/  FMUL R7, R8, R121 ;  /* 0x0000007908077220 */ /* 0x001fc80000400000 */
[----:B------:R-:W-:-:S05]  /*65a0*/  FFMA R7, R64, R120, R7 ;  /* 0x0000007840077223 */ /* 0x000fca0000000007 */
[----:B------:R-:W-:-:S05]  /*65b0*/  F2FP.F16.F32.PACK_AB R7, RZ, R7 ;  /* 0x00000007ff07723e */ /* 0x000fca00000000ff */
[----:B------:R0:W-:Y:S01]  /*65c0*/  @P5 STG.E.U16 desc[UR36][R136.64+0x20], R7 ;  /* 0x0000200788005986 */ /* 0x0001e2000c101524 */
[----:B------:R-:W-:Y:S05]  /*65d0*/  @!P4 BRA `(.L_x_117) ;  /* 0x000000000004c947 */ /* 0x000fea0003800000 */
[----:B------:R2:W5:Y:S02]  /*65e0*/  LDG.E.LTC128B.U16 R134, desc[UR36][R108.64+0x22] ;  /* 0x000022246c867981 */ /* 0x000564000c1e1520 */
.L_x_117:
[----:B------:R-:W-:Y:S05]  /*65f0*/  BSYNC B1 ;  /* 0x0000000000017941 */ /* 0x000fea0003800000 */
.L_x_116:
[----:B-----5:R-:W-:Y:S01]  /*6600*/  HADD2.F32 R4, -RZ, R134.H0_H0 ;  /* 0x20000086ff047230 */ /* 0x020fe20000004100 */
[----:B------:R-:W-:-:S04]  /*6610*/  ISETP.GT.AND P5, PT, R0, 0x108, P3 ;  /* 0x000001080000780c */ /* 0x000fc80001fa4270 */
[----:B------:R-:W-:-:S04]  /*6620*/  FMUL R4, R4, R121 ;  /* 0x0000007904047220 */ /* 0x000fc80000400000 */
[----:B------:R-:W-:-:S05]  /*6630*/  FFMA R4, R65, R120, R4 ;  /* 0x0000007841047223 */ /* 0x000fca0000000004 */
[----:B------:R-:W-:-:S04]  /*6640*/  F2FP.F16.F32.PACK_AB R4, RZ, R4 ;  /* 0x00000004ff04723e */ /* 0x000fc800000000ff */
[----:B0-----:R-:W-:-:S05]  /*6650*/  PRMT R7, R4, 0x7610, R7 ;  /* 0x0000761004077816 */ /* 0x001fca0000000007 */
[----:B------:R0:W-:Y:S04]  /*6660*/  @P4 STG.E.U16 desc[UR36][R136.64+0x22], R7 ;  /* 0x0000220788004986 */ /* 0x0001e8000c101524 */
[----:B------:R-:W3:Y:S02]  /*6670*/  @P5 LDG.E.LTC128B.U16 R134, desc[UR36][R96.64+0x20] ;  /* 0x0000202460865981 */ /* 0x000ee4000c1e1520 */
[----:B---3--:R-:W-:-:S05]  /*6680*/  HADD2.F32 R4, -RZ, R134.H0_H0 ;  /* 0x20000086ff047230 */ /* 0x008fca0000004100 */
[----:B------:R-:W-:Y:S01]  /*6690*/  FMUL R5, R4, R121 ;  /* 0x0000007904057220 */ /* 0x000fe20000400000 */
[----:B------:R-:W-:-:S03]  /*66a0*/  IADD3 R4, P4, R133, R136, RZ ;  /* 0x0000008885047210 */ /* 0x000fc60007f9e0ff */
[----:B------:R-:W-:Y:S02]  /*66b0*/  FFMA R66, R66, R120, R5 ;  /* 0x0000007842427223 */ /* 0x000fe40000000005 */
[----:B------:R-:W-:Y:S01]  /*66c0*/  IMAD.X R5, R135, 0x1, R137, P4 ;  /* 0x0000000187057824 */ /* 0x000fe200020e0689 */
[----:B------:R-:W-:Y:S02]  /*66d0*/  ISETP.GT.AND P4, PT, R0, 0x108, P2 ;  /* 0x000001080000780c */ /* 0x000fe40001784270 */
[----:B------:R-:W-:-:S05]  /*66e0*/  F2FP.F16.F32.PACK_AB R66, RZ, R66 ;  /* 0x00000042ff42723e */ /* 0x000fca00000000ff */
[----:B------:R0:W-:Y:S06]  /*66f0*/  @P5 STG.E.U16 desc[UR36][R4.64+0x20], R66 ;  /* 0x0000204204005986 */ /* 0x0001ec000c101524 */
[----:B------:R-:W3:Y:S01]  /*6700*/  @P4 LDG.E.LTC128B.U16 R134, desc[UR36][R96.64+0x22] ;  /* 0x0000222460864981 */ /* 0x000ee2000c1e1520 */
[----:B------:R-:W-:Y:S01]  /*6710*/  BSSY B1, `(.L_x_118) ;  /* 0x000000b000017945 */ /* 0x000fe20003800000 */
        /* <DEDUP_REMOVED lines=10> */
.L_x_119:
[----:B------:R-:W-:Y:S05]  /*67c0*/  BSYNC B1 ;  /* 0x0000000000017941 */ /* 0x000fea0003800000 */
.L_x_118:
        /* <DEDUP_REMOVED lines=9> */
.L_x_121:
[----:B------:R-:W-:Y:S05]  /*6860*/  BSYNC B1 ;  /* 0x0000000000017941 */ /* 0x000fea0003800000 */
.L_x_120:
        /* <DEDUP_REMOVED lines=9> */
.L_x_123:
[----:B------:R-:W-:Y:S05]  /*6900*/  BSYNC B1 ;  /* 0x0000000000017941 */ /* 0x000fea0003800000 */
.L_x_122:
        /* <DEDUP_REMOVED lines=9> */
.L_x_125:
[----:B------:R-:W-:Y:S05]  /*69a0*/  BSYNC B1 ;  /* 0x0000000000017941 */ /* 0x000fea0003800000 */
.L_x_124:
        /* <DEDUP_REMOVED lines=9> */
.L_x_127:
[----:B------:R-:W-:Y:S05]  /*6a40*/  BSYNC B1 ;  /* 0x0000000000017941 */ /* 0x000fea0003800000 */
.L_x_126:
        /* <DEDUP_REMOVED lines=11> */
.L_x_129:
[----:B------:R-:W-:Y:S05]  /*6b00*/  BSYNC B1 ;  /* 0x0000000000017941 */ /* 0x000fea0003800000 */
.L_x_128:
        /* <DEDUP_REMOVED lines=9> */
.L_x_131:
[----:B------:R-:W-:Y:S05]  /*6ba0*/  BSYNC B1 ;  /* 0x0000000000017941 */ /* 0x000fea0003800000 */
.L_x_130:
[----:B0----5:R-:W-:Y:S01]  /*6bb0*/  HADD2.F32 R20, -RZ, R134.H0_H0 ;  /* 0x20000086ff147230 */ /* 0x021fe20000004100 */
[----:B------:R-:W-:Y:S01]  /*6bc0*/  ISETP.GT.AND P2, PT, R0, 0x188, P2 ;  /* 0x000001880000780c */ /* 0x000fe20001744270 */
[----:B------:R-:W-:Y:S03]  /*6bd0*/  BSSY B1, `(.L_x_132) ;  /* 0x0000009000017945 */ /* 0x000fe60003800000 */
[----:B------:R-:W-:Y:S01]  /*6be0*/  FMUL R7, R20, R121 ;  /* 0x0000007914077220 */ /* 0x000fe20000400000 */
[----:B------:R-:W-:-:S03]  /*6bf0*/  IADD3 R20, P4, R133, R8, RZ ;  /* 0x0000000885147210 */ /* 0x000fc60007f9e0ff */
[----:B------:R-:W-:Y:S02]  /*6c00*/  FFMA R7, R58, R120, R7 ;  /* 0x000000783a077223 */ /* 0x000fe40000000007 */
[----:B------:R-:W-:-:S03]  /*6c10*/  IMAD.X R21, R135, 0x1, R9, P4 ;  /* 0x0000000187157824 */ /* 0x000fc600020e0609 */
[----:B------:R-:W-:-:S05]  /*6c20*/  F2FP.F16.F32.PACK_AB R7, RZ, R7 ;  /* 0x00000007ff07723e */ /* 0x000fca00000000ff */
[----:B------:R0:W-:Y:S01]  /*6c30*/  @P3 STG.E.U16 desc[UR36][R20.64+0x20], R7 ;  /* 0x0000200714003986 */ /* 0x0001e2000c101524 */
[----:B------:R-:W-:Y:S05]  /*6c40*/  @!P2 BRA `(.L_x_133) ;  /* 0x000000000004a947 */ /* 0x000fea0003800000 */
[----:B------:R0:W5:Y:S02]  /*6c50*/  LDG.E.LTC128B.U16 R134, desc[UR36][R12.64+0x22] ;  /* 0x000022240c867981 */ /* 0x000164000c1e1520 */
.L_x_133:
[----:B------:R-:W-:Y:S05]  /*6c60*/  BSYNC B1 ;  /* 0x0000000000017941 */ /* 0x000fea0003800000 */
.L_x_132:
[----:B-----5:R-:W-:Y:S01]  /*6c70*/  HADD2.F32 R56, -RZ, R134.H0_H0 ;  /* 0x20000086ff387230 */ /* 0x020fe20000004100 */
[----:B------:R-:W-:Y:S01]  /*6c80*/  ISETP.GT.AND P3, PT, R0, 0x180, P1 ;  /* 0x000001800000780c */ /* 0x000fe20000f64270 */
[----:B------:R-:W-:Y:S03]  /*6c90*/  BSSY B1, `(.L_x_134) ;  /* 0x0000009000017945 */ /* 0x000fe60003800000 */
[----:B------:R-:W-:-:S04]  /*6ca0*/  FMUL R56, R56, R121 ;  /* 0x0000007938387220 */ /* 0x000fc80000400000 */
[----:B------:R-:W-:Y:S01]  /*6cb0*/  FFMA R59, R59, R120, R56 ;  /* 0x000000783b3b7223 */ /* 0x000fe20000000038 */
[----:B------:R-:W-:-:S04]  /*6cc0*/  IADD3 R56, P4, P5, R133, R136, R23 ;  /* 0x0000008885387210 */ /* 0x000fc80007d9e017 */
[----:B------:R-:W-:Y:S02]  /*6cd0*/  F2FP.F16.F32.PACK_AB R59, RZ, R59 ;  /* 0x0000003bff3b723e */ /* 0x000fe400000000ff */
[----:B------:R-:W-:-:S05]  /*6ce0*/  IADD3.X R57, R135, R137, R73, P4, P5 ;  /* 0x0000008987397210 */ /* 0x000fca00027ea449 */
[----:B------:R0:W-:Y:S01]  /*6cf0*/  @P2 STG.E.U16 desc[UR36][R56.64+0x22], R59 ;  /* 0x0000223b38002986 */ /* 0x0001e2000c101524 */
[----:B------:R-:W-:Y:S05]  /*6d00*/  @!P3 BRA `(.L_x_135) ;  /* 0x000000000004b947 */ /* 0x000fea0003800000 */
[----:B------:R0:W5:Y:S02]  /*6d10*/  LDG.E.LTC128B.U16 R134, desc[UR36][R98.64+0x30] ;  /* 0x0000302462867981 */ /* 0x000164000c1e1520 */
.L_x_135:
[----:B------:R-:W-:Y:S05]  /*6d20*/  BSYNC B1 ;  /* 0x0000000000017941 */ /* 0x000fea0003800000 */
.L_x_134:
        /* <DEDUP_REMOVED lines=9> */
.L_x_137:
[----:B------:R-:W-:Y:S05]  /*6dc0*/  BSYNC B1 ;  /* 0x0000000000017941 */ /* 0x000fea0003800000 */
.L_x_136:
        /* <DEDUP_REMOVED lines=9> */
.L_x_139:
[----:B------:R-:W-:Y:S05]  /*6e60*/  BSYNC B1 ;  /* 0x0000000000017941 */ /* 0x000fea0003800000 */
.L_x_138:
        /* <DEDUP_REMOVED lines=9> */
.L_x_141:
[----:B------:R-:W-:Y:S05]  /*6f00*/  BSYNC B1 ;  /* 0x0000000000017941 */ /* 0x000fea0003800000 */
.L_x_140:
        /* <DEDUP_REMOVED lines=10> */
.L_x_143:
[----:B------:R-:W-:Y:S05]  /*6fb0*/  BSYNC B1 ;  /* 0x0000000000017941 */ /* 0x000fea0003800000 */
.L_x_142:
        /* <DEDUP_REMOVED lines=10> */
.L_x_145:
[----:B------:R-:W-:Y:S05]  /*7060*/  BSYNC B1 ;  /* 0x0000000000017941 */ /* 0x000fea0003800000 */
.L_x_144:
        /* <DEDUP_REMOVED lines=9> */
.L_x_147:
[----:B------:R-:W-:Y:S05]  /*7100*/  BSYNC B1 ;  /* 0x0000000000017941 */ /* 0x000fea0003800000 */
.L_x_146:
        /* <DEDUP_REMOVED lines=9> */
.L_x_149:
[----:B------:R-:W-:Y:S05]  /*71a0*/  BSYNC B1 ;  /* 0x0000000000017941 */ /* 0x000fea0003800000 */
.L_x_148:
        /* <DEDUP_REMOVED lines=10> */
.L_x_151:
[----:B------:R-:W-:Y:S05]  /*7250*/  BSYNC B1 ;  /* 0x0000000000017941 */ /* 0x000fea0003800000 */
.L_x_150:
        /* <DEDUP_REMOVED lines=10> */
.L_x_153:
[----:B------:R-:W-:Y:S05]  /*7300*/  BSYNC B1 ;  /* 0x0000000000017941 */ /* 0x000fea0003800000 */
.L_x_152:
[----:B0---45:R-:W-:Y:S01]  /*7310*/  HADD2.F32 R14, -RZ, R134.H0_H0 ;  /* 0x20000086ff0e7230 */ /* 0x031fe20000004100 */
        /* <DEDUP_REMOVED lines=8> */
.L_x_155:
[----:B------:R-:W-:Y:S05]  /*73a0*/  BSYNC B1 ;  /* 0x0000000000017941 */ /* 0x000fea0003800000 */
.L_x_154:
        /* <DEDUP_REMOVED lines=9> */
.L_x_157:
[----:B------:R-:W-:Y:S05]  /*7440*/  BSYNC B1 ;  /* 0x0000000000017941 */ /* 0x000fea0003800000 */
.L_x_156:
        /* <DEDUP_REMOVED lines=9> */
.L_x_159:
[----:B------:R-:W-:Y:S05]  /*74e0*/  BSYNC B1 ;  /* 0x0000000000017941 */ /* 0x000fea0003800000 */
.L_x_158:
        /* <DEDUP_REMOVED lines=9> */
.L_x_161:
[----:B------:R-:W-:Y:S05]  /*7580*/  BSYNC B1 ;  /* 0x0000000000017941 */ /* 0x000fea0003800000 */
.L_x_160:
        /* <DEDUP_REMOVED lines=9> */
.L_x_163:
[----:B------:R-:W-:Y:S05]  /*7620*/  BSYNC B1 ;  /* 0x0000000000017941 */ /* 0x000fea0003800000 */
.L_x_162:
        /* <DEDUP_REMOVED lines=9> */
.L_x_165:
[----:B------:R-:W-:Y:S05]  /*76c0*/  BSYNC B1 ;  /* 0x0000000000017941 */ /* 0x000fea0003800000 */
.L_x_164:
        /* <DEDUP_REMOVED lines=9> */
.L_x_167:
[----:B------:R-:W-:Y:S05]  /*7760*/  BSYNC B1 ;  /* 0x0000000000017941 */ /* 0x000fea0003800000 */
.L_x_166:
        /* <DEDUP_REMOVED lines=9> */
.L_x_169:
[----:B------:R-:W-:Y:S05]  /*7800*/  BSYNC B1 ;  /* 0x0000000000017941 */ /* 0x000fea0003800000 */
.L_x_168:
        /* <DEDUP_REMOVED lines=9> */
.L_x_171:
[----:B------:R-:W-:Y:S05]  /*78a0*/  BSYNC B1 ;  /* 0x0000000000017941 */ /* 0x000fea0003800000 */
.L_x_170:
        /* <DEDUP_REMOVED lines=9> */
.L_x_173:
[----:B------:R-:W-:Y:S05]  /*7940*/  BSYNC B1 ;  /* 0x0000000000017941 */ /* 0x000fea0003800000 */
.L_x_172:
        /* <DEDUP_REMOVED lines=9> */
.L_x_175:
[----:B------:R-:W-:Y:S05]  /*79e0*/  BSYNC B1 ;  /* 0x0000000000017941 */ /* 0x000fea0003800000 */
.L_x_174:
        /* <DEDUP_REMOVED lines=9> */
.L_x_177:
[----:B------:R-:W-:Y:S05]  /*7a80*/  BSYNC B1 ;  /* 0x0000000000017941 */ /* 0x000fea0003800000 */
.L_x_176:
        /* <DEDUP_REMOVED lines=9> */
.L_x_179:
[----:B------:R-:W-:Y:S05]  /*7b20*/  BSYNC B1 ;  /* 0x0000000000017941 */ /* 0x000fea0003800000 */
.L_x_178:
        /* <DEDUP_REMOVED lines=9> */
.L_x_181:
[----:B------:R-:W-:Y:S05]  /*7bc0*/  BSYNC B1 ;  /* 0x0000000000017941 */ /* 0x000fea0003800000 */
.L_x_180:
        /* <DEDUP_REMOVED lines=9> */
.L_x_183:
[----:B------:R-:W-:Y:S05]  /*7c60*/  BSYNC B1 ;  /* 0x0000000000017941 */ /* 0x000fea0003800000 */
.L_x_182:
        /* <DEDUP_REMOVED lines=9> */
.L_x_185:
[----:B------:R-:W-:Y:S05]  /*7d00*/  BSYNC B1 ;  /* 0x0000000000017941 */ /* 0x000fea0003800000 */
.L_x_184:
        /* <DEDUP_REMOVED lines=9> */
.L_x_187:
[----:B------:R-:W-:Y:S05]  /*7da0*/  BSYNC B1 ;  /* 0x0000000000017941 */ /* 0x000fea0003800000 */
.L_x_186:
        /* <DEDUP_REMOVED lines=9> */
.L_x_189:
[----:B------:R-:W-:Y:S05]  /*7e40*/  BSYNC B1 ;  /* 0x0000000000017941 */ /* 0x000fea0003800000 */
.L_x_188:
        /* <DEDUP_REMOVED lines=9> */
.L_x_191:
[----:B------:R-:W-:Y:S05]  /*7ee0*/  BSYNC B1 ;  /* 0x0000000000017941 */ /* 0x000fea0003800000 */
.L_x_190:
        /* <DEDUP_REMOVED lines=9> */
.L_x_193:
[----:B------:R-:W-:Y:S05]  /*7f80*/  BSYNC B1 ;  /* 0x0000000000017941 */ /* 0x000fea0003800000 */
.L_x_192:
        /* <DEDUP_REMOVED lines=9> */
.L_x_195:
[----:B------:R-:W-:Y:S05]  /*8020*/  BSYNC B1 ;  /* 0x0000000000017941 */ /* 0x000fea0003800000 */
.L_x_194:
        /* <DEDUP_REMOVED lines=9> */
.L_x_197:
[----:B------:R-:W-:Y:S05]  /*80c0*/  BSYNC B1 ;  /* 0x0000000000017941 */ /* 0x000fea0003800000 */
.L_x_196:
        /* <DEDUP_REMOVED lines=9> */
.L_x_199:
[----:B------:R-:W-:Y:S05]  /*8160*/  BSYNC B1 ;  /* 0x0000000000017941 */ /* 0x000fea0003800000 */
.L_x_198:
        /* <DEDUP_REMOVED lines=9> */
.L_x_201:
[----:B------:R-:W-:Y:S05]  /*8200*/  BSYNC B1 ;  /* 0x0000000000017941 */ /* 0x000fea0003800000 */
.L_x_200:
        /* <DEDUP_REMOVED lines=9> */
.L_x_203:
[----:B------:R-:W-:Y:S05]  /*82a0*/  BSYNC B1 ;  /* 0x0000000000017941 */ /* 0x000fea0003800000 */
.L_x_202:
        /* <DEDUP_REMOVED lines=9> */
.L_x_205:
[----:B------:R-:W-:Y:S05]  /*8340*/  BSYNC B1 ;  /* 0x0000000000017941 */ /* 0x000fea0003800000 */
.L_x_204:
[----:B------:R-:W-:Y:S05]  /*8350*/  @!P0 BRA `(.L_x_206) ;  /* 0x0000001c00288947 */ /* 0x000fea0003800000 */
[----:B-----5:R-:W-:-:S05]  /*8360*/  HADD2.F32 R134, -RZ, R134.H0_H0 ;  /* 0x20000086ff867230 */ /* 0x020fca0000004100 */
[----:B------:R-:W-:-:S04]  /*8370*/  FMUL R134, R134, R121 ;  /* 0x0000007986867220 */ /* 0x000fc80000400000 */
[----:B------:R-:W-:-:S05]  /*8380*/  FFMA R134, R31, R120, R134 ;  /* 0x000000781f867223 */ /* 0x000fca0000000086 */
[----:B------:R-:W-:-:S05]  /*8390*/  F2FP.F16.F32.PACK_AB R134, RZ, R134 ;  /* 0x00000086ff86723e */ /* 0x000fca00000000ff */
[----:B------:R0:W-:Y:S01]  /*83a0*/  STG.E.U16 desc[UR36][R20.64+0x52], R134 ;  /* 0x0000528614007986 */ /* 0x0001e2000c101524 */
[----:B------:R-:W-:Y:S05]  /*83b0*/  BRA `(.L_x_206) ;  /* 0x0000001c00107947 */ /* 0x000fea0003800000 */
.L_x_29:
[----:B------:R-:W-:Y:S01]  /*83c0*/  ULDC.64 UR4, c[0x0][0x5c0] ;  /* 0x0001700000047ab9 */ /* 0x000fe20000000a00 */
[-C--:B------:R-:W-:Y:S01]  /*83d0*/  FMUL R112, R112, R120.reuse ;  /* 0x0000007870707220 */ /* 0x080fe20000400000 */
[----:B------:R-:W-:Y:S01]  /*83e0*/  LEA R8, P2, R130, UR4, 0x1 ;  /* 0x0000000482087c11 */ /* 0x000fe2000f8408ff */
[----:B------:R-:W-:Y:S01]  /*83f0*/  IMAD.SHL.U32 R13, R4, 0x10, RZ ;  /* 0x00000010040d7824 */ /* 0x000fe200078e00ff */
[----:B------:R-:W-:Y:S01]  /*8400*/  ISETP.GT.AND P3, PT, R3, 0x1, PT ;  /* 0x000000010300780c */ /* 0x000fe20003f64270 */
[----:B------:R-:W-:Y:S01]  /*8410*/  FMUL R113, R113, R120 ;  /* 0x0000007871717220 */ /* 0x000fe20000400000 */
[----:B------:R-:W-:Y:S01]  /*8420*/  F2FP.F16.F32.PACK_AB R112, RZ, R112 ;  /* 0x00000070ff70723e */ /* 0x000fe200000000ff */
[-C--:B------:R-:W-:Y:S01]  /*8430*/  FMUL R115, R115, R120.reuse ;  /* 0x0000007873737220 */ /* 0x080fe20000400000 */
[----:B------:R-:W-:Y:S01]  /*8440*/  LEA.HI.X R9, R130, UR5, R135, 0x1, P2 ;  /* 0x0000000582097c11 */ /* 0x000fe200090f0c87 */
[-C--:B------:R-:W-:Y:S01]  /*8450*/  FMUL R114, R114, R120.reuse ;  /* 0x0000007872727220 */ /* 0x080fe20000400000 */
[----:B------:R-:W-:Y:S01]  /*8460*/  ISETP.GT.AND P2, PT, R0, RZ, P3 ;  /* 0x000000ff0000720c */ /* 0x000fe20001f44270 */
[-C--:B------:R-:W-:Y:S01]  /*8470*/  FMUL R116, R116, R120.reuse ;  /* 0x0000007874747220 */ /* 0x080fe20000400000 */
[C---:B------:R-:W-:Y:S01]  /*8480*/  ISETP.GT.AND P5, PT, R0.reuse, 0x8, P0 ;  /* 0x000000080000780c */ /* 0x040fe200007a4270 */
[----:B------:R-:W-:Y:S01]  /*8490*/  @P1 STG.E.U16 desc[UR36][R8.64], R112 ;  /* 0x0000007008001986 */ /* 0x000fe2000c101524 */
[----:B------:R-:W-:Y:S01]  /*84a0*/  ISETP.GT.AND P1, PT, R0, 0x8, P3 ;  /* 0x000000080000780c */ /* 0x000fe20001f24270 */
[-C--:B------:R-:W-:Y:S01]  /*84b0*/  FMUL R117, R117, R120.reuse ;  /* 0x0000007875757220 */ /* 0x080fe20000400000 */
[----:B------:R-:W-:Y:S01]  /*84c0*/  SHF.L.U64.HI R7, R4, 0x4, R5 ;  /* 0x0000000404077819 */ /* 0x000fe20000010205 */
[----:B------:R-:W-:Y:S01]  /*84d0*/  FMUL R118, R118, R120 ;  /* 0x0000007876767220 */ /* 0x000fe20000400000 */
[----:B------:R-:W-:Y:S01]  /*84e0*/  IADD3 R10, P4, R13, R8, RZ ;  /* 0x000000080d0a7210 */ /* 0x000fe20007f9e0ff */
[-C--:B------:R-:W-:Y:S01]  /*84f0*/  FMUL R119, R119, R120.reuse ;  /* 0x0000007877777220 */ /* 0x080fe20000400000 */
[----:B------:R-:W-:Y:S01]  /*8500*/  F2FP.F16.F32.PACK_AB R113, RZ, R113 ;  /* 0x00000071ff71723e */ /* 0x000fe200000000ff */
[----:B------:R-:W-:Y:S01]  /*8510*/  FMUL R104, R104, R120 ;  /* 0x0000007868687220 */ /* 0x000fe20000400000 */
[----:B------:R-:W-:Y:S01]  /*8520*/  F2FP.F16.F32.PACK_AB R115, RZ, R115 ;  /* 0x00000073ff73723e */ /* 0x000fe200000000ff */
[----:B------:R-:W-:Y:S01]  /*8530*/  IMAD.X R11, R7, 0x1, R9, P4 ;  /* 0x00000001070b7824 */ /* 0x000fe200020e0609 */
[----:B------:R-:W-:Y:S01]  /*8540*/  F2FP.F16.F32.PACK_AB R114, RZ, R114 ;  /* 0x00000072ff72723e */ /* 0x000fe200000000ff */
[----:B------:R-:W-:Y:S01]  /*8550*/  @P2 STG.E.U16 desc[UR36][R8.64+0x2], R113 ;  /* 0x0000027108002986 */ /* 0x000fe2000c101524 */
[----:B------:R-:W-:Y:S01]  /*8560*/  ISETP.GT.AND P2, PT, R3, 0x8, PT ;  /* 0x000000080300780c */ /* 0x000fe20003f44270 */
[----:B------:R-:W-:Y:S01]  /*8570*/  IMAD R12, R5, 0xf0, RZ ;  /* 0x000000f0050c7824 */ /* 0x000fe200078e02ff */
[----:B------:R-:W-:Y:S01]  /*8580*/  F2FP.F16.F32.PACK_AB R116, RZ, R116 ;  /* 0x00000074ff74723e */ /* 0x000fe200000000ff */
[----:B------:R-:W-:Y:S01]  /*8590*/  @P1 STG.E.U16 desc[UR36][R10.64+0x2], R115 ;  /* 0x000002730a001986 */ /* 0x000fe2000c101524 */
[----:B------:R-:W-:Y:S01]  /*85a0*/  ISETP.GT.AND P1, PT, R3, 0x9, PT ;  /* 0x000000090300780c */ /* 0x000fe20003f24270 */
[----:B------:R-:W-:Y:S01]  /*85b0*/  IMAD.WIDE.U32 R20, R4, 0xf0, R10 ;  /* 0x000000f004147825 */ /* 0x000fe200078e000a */
[----:B------:R-:W-:Y:S01]  /*85c0*/  F2FP.F16.F32.PACK_AB R117, RZ, R117 ;  /* 0x00000075ff75723e */ /* 0x000fe200000000ff */
[----:B------:R-:W-:Y:S01]  /*85d0*/  @P5 STG.E.U16 desc[UR36][R10.64], R114 ;  /* 0x000000720a005986 */ /* 0x000fe2000c101524 */
[----:B------:R-:W-:Y:S01]  /*85e0*/  ISETP.GT.AND P5, PT, R0, RZ, P2 ;  /* 0x000000ff0000720c */ /* 0x000fe200017a4270 */
[----:B------:R-:W-:Y:S01]  /*85f0*/  IMAD.IADD R21, R12, 0x1, R21 ;  /* 0x000000010c157824 */ /* 0x000fe200078e0215 */
[----:B------:R-:W-:Y:S01]  /*8600*/  ISETP.GT.AND P4, PT, R0, RZ, P1 ;  /* 0x000000ff0000720c */ /* 0x000fe20000f84270 */
[----:B------:R-:W-:Y:S01]  /*8610*/  FMUL R105, R105, R120 ;  /* 0x0000007869697220 */ /* 0x000fe20000400000 */
[----:B------:R-:W-:Y:S01]  /*8620*/  F2FP.F16.F32.PACK_AB R118, RZ, R118 ;  /* 0x00000076ff76723e */ /* 0x000fe200000000ff */
[-C--:B------:R-:W-:Y:S01]  /*8630*/  FMUL R106, R106, R120.reuse ;  /* 0x000000786a6a7220 */ /* 0x080fe20000400000 */
[----:B------:R-:W-:Y:S01]  /*8640*/  F2FP.F16.F32.PACK_AB R119, RZ, R119 ;  /* 0x00000077ff77723e */ /* 0x000fe200000000ff */
[----:B------:R-:W-:Y:S01]  /*8650*/  FMUL R107, R107, R120 ;  /* 0x000000786b6b7220 */ /* 0x000fe20000400000 */
[----:B------:R-:W-:Y:S01]  /*8660*/  F2FP.F16.F32.PACK_AB R104, RZ, R104 ;  /* 0x00000068ff68723e */ /* 0x000fe200000000ff */
[-C--:B------:R-:W-:Y:S01]  /*8670*/  FMUL R108, R108, R120.reuse ;  /* 0x000000786c6c7220 */ /* 0x080fe20000400000 */
[----:B------:R-:W-:Y:S01]  /*8680*/  F2FP.F16.F32.PACK_AB R105, RZ, R105 ;  /* 0x00000069ff69723e */ /* 0x000fe200000000ff */
[-C--:B------:R-:W-:Y:S01]  /*8690*/  FMUL R109, R109, R120.reuse ;  /* 0x000000786d6d7220 */ /* 0x080fe20000400000 */
[----:B------:R-:W-:Y:S01]  /*86a0*/  PRMT R14, R104, 0x7610, R14 ;  /* 0x00007610680e7816 */ /* 0x000fe2000000000e */
[----:B------:R-:W-:Y:S01]  /*86b0*/  @P5 STG.E.U16 desc[UR36][R8.64+0x10], R116 ;  /* 0x0000107408005986 */ /* 0x000fe2000c101524 */
[----:B------:R-:W-:Y:S01]  /*86c0*/  ISETP.GT.AND P5, PT, R0, 0x8, P2 ;  /* 0x000000080000780c */ /* 0x000fe200017a4270 */
[----:B------:R-:W-:Y:S01]  /*86d0*/  FMUL R110, R110, R120 ;  /* 0x000000786e6e7220 */ /* 0x000fe20000400000 */
[----:B------:R-:W-:Y:S01]  /*86e0*/  F2FP.F16.F32.PACK_AB R106, RZ, R106 ;  /* 0x0000006aff6a723e */ /* 0x000fe200000000ff */
[----:B------:R-:W-:Y:S01]  /*86f0*/  @P4 STG.E.U16 desc[UR36][R8.64+0x12], R117 ;  /* 0x0000127508004986 */ /* 0x000fe2000c101524 */
[----:B------:R-:W-:Y:S01]  /*8700*/  ISETP.GT.AND P4, PT, R0, 0x8, P1 ;  /* 0x000000080000780c */ /* 0x000fe20000f84270 */
[-C--:B------:R-:W-:Y:S01]  /*8710*/  FMUL R111, R111, R120.reuse ;  /* 0x000000786f6f7220 */ /* 0x080fe20000400000 */
[----:B------:R-:W-:Y:S01]  /*8720*/  F2FP.F16.F32.PACK_AB R107, RZ, R107 ;  /* 0x0000006bff6b723e */ /* 0x000fe200000000ff */
[----:B------:R-:W-:Y:S01]  /*8730*/  FMUL R96, R96, R120 ;  /* 0x0000007860607220 */ /* 0x000fe20000400000 */
[----:B------:R-:W-:Y:S01]  /*8740*/  F2FP.F16.F32.PACK_AB R108, RZ, R108 ;  /* 0x0000006cff6c723e */ /* 0x000fe200000000ff */
[-C--:B------:R-:W-:Y:S01]  /*8750*/  FMUL R97, R97, R120.reuse ;  /* 0x0000007861617220 */ /* 0x080fe20000400000 */
[----:B------:R-:W-:Y:S01]  /*8760*/  F2FP.F16.F32.PACK_AB R109, RZ, R109 ;  /* 0x0000006dff6d723e */ /* 0x000fe200000000ff */
[----:B------:R-:W-:Y:S01]  /*8770*/  FMUL R98, R98, R120 ;  /* 0x0000007862627220 */ /* 0x000fe20000400000 */
[----:B------:R-:W-:Y:S01]  /*8780*/  F2FP.F16.F32.PACK_AB R110, RZ, R110 ;  /* 0x0000006eff6e723e */ /* 0x000fe200000000ff */
[----:B------:R-:W-:Y:S01]  /*8790*/  @P5 STG.E.U16 desc[UR36][R10.64+0x10], R118 ;  /* 0x000010760a005986 */ /* 0x000fe2000c101524 */
[C---:B------:R-:W-:Y:S01]  /*87a0*/  ISETP.GT.AND P5, PT, R0.reuse, 0x80, P0 ;  /* 0x000000800000780c */ /* 0x040fe200007a4270 */
[-C--:B------:R-:W-:Y:S01]  /*87b0*/  FMUL R99, R99, R120.reuse ;  /* 0x0000007863637220 */ /* 0x080fe20000400000 */
[----:B------:R-:W-:Y:S01]  /*87c0*/  F2FP.F16.F32.PACK_AB R111, RZ, R111 ;  /* 0x0000006fff6f723e */ /* 0x000fe200000000ff */
[----:B------:R-:W-:Y:S01]  /*87d0*/  @P4 STG.E.U16 desc[UR36][R10.64+0x12], R119 ;  /* 0x000012770a004986 */ /* 0x000fe2000c101524 */
[----:B------:R-:W-:Y:S01]  /*87e0*/  ISETP.GT.AND P4, PT, R0, 0x80, P3 ;  /* 0x000000800000780c */ /* 0x000fe20001f84270 */
[----:B------:R-:W-:Y:S01]  /*87f0*/  FMUL R100, R100, R120 ;  /* 0x0000007864647220 */ /* 0x000fe20000400000 */
[----:B------:R-:W-:Y:S01]  /*8800*/  F2FP.F16.F32.PACK_AB R96, RZ, R96 ;  /* 0x00000060ff60723e */ /* 0x000fe200000000ff */
[-C--:B------:R-:W-:Y:S01]  /*8810*/  FMUL R101, R101, R120.reuse ;  /* 0x0000007865657220 */ /* 0x080fe20000400000 */
[----:B------:R-:W-:Y:S01]  /*8820*/  F2FP.F16.F32.PACK_AB R97, RZ, R97 ;  /* 0x00000061ff61723e */ /* 0x000fe200000000ff */
[----:B------:R-:W-:Y:S01]  /*8830*/  FMUL R102, R102, R120 ;  /* 0x0000007866667220 */ /* 0x000fe20000400000 */
[----:B------:R-:W-:Y:S01]  /*8840*/  F2FP.F16.F32.PACK_AB R98, RZ, R98 ;  /* 0x00000062ff62723e */ /* 0x000fe200000000ff */
[----:B------:R-:W-:Y:S01]  /*8850*/  FMUL R103, R103, R120 ;  /* 0x0000007867677220 */ /* 0x000fe20000400000 */
[----:B------:R-:W-:Y:S01]  /*8860*/  F2FP.F16.F32.PACK_AB R99, RZ, R99 ;  /* 0x00000063ff63723e */ /* 0x000fe200000000ff */
[----:B------:R0:W-:Y:S01]  /*8870*/  @P5 STG.E.U16 desc[UR36][R20.64], R14 ;  /* 0x0000000e14005986 */ /* 0x0001e2000c101524 */
[----:B------:R-:W-:Y:S01]  /*8880*/  IADD3 R104, P5, R13, R20, RZ ;  /* 0x000000140d687210 */ /* 0x000fe20007fbe0ff */
[----:B------:R-:W-:Y:S01]  /*8890*/  FMUL R90, R90, R120 ;  /* 0x000000785a5a7220 */ /* 0x000fe20000400000 */
[----:B------:R-:W-:Y:S01]  /*88a0*/  F2FP.F16.F32.PACK_AB R100, RZ, R100 ;  /* 0x00000064ff64723e */ /* 0x000fe200000000ff */
[--C-:B------:R-:W-:Y:S01]  /*88b0*/  @P4 IMAD.MOV.U32 R15, RZ, RZ, R21.reuse ;  /* 0x000000ffff0f4224 */ /* 0x100fe200078e0015 */
[----:B------:R-:W-:Y:S01]  /*88c0*/  F2FP.F16.F32.PACK_AB R101, RZ, R101 ;  /* 0x00000065ff65723e */ /* 0x000fe200000000ff */
[----:B------:R-:W-:Y:S01]  /*88d0*/  FMUL R91, R91, R120 ;  /* 0x000000785b5b7220 */ /* 0x000fe20000400000 */
[----:B------:R-:W-:Y:S01]  /*88e0*/  F2FP.F16.F32.PACK_AB R102, RZ, R102 ;  /* 0x00000066ff66723e */ /* 0x000fe200000000ff */
[-C--:B------:R-:W-:Y:S01]  /*88f0*/  FMUL R92, R92, R120.reuse ;  /* 0x000000785c5c7220 */ /* 0x080fe20000400000 */
[----:B------:R-:W-:Y:S01]  /*8900*/  F2FP.F16.F32.PACK_AB R103, RZ, R103 ;  /* 0x00000067ff67723e */ /* 0x000fe200000000ff */
[-C--:B------:R-:W-:Y:S01]  /*8910*/  FMUL R93, R93, R120.reuse ;  /* 0x000000785d5d7220 */ /* 0x080fe20000400000 */
[----:B------:R-:W-:Y:S01]  /*8920*/  FMUL R94, R94, R120 ;  /* 0x000000785e5e7220 */ /* 0x000fe20000400000 */
[----:B0-----:R-:W-:Y:S01]  /*8930*/  @P4 IMAD.MOV.U32 R14, RZ, RZ, R20 ;  /* 0x000000ffff0e4224 */ /* 0x001fe200078e0014 */
[----:B------:R-:W-:Y:S01]  /*8940*/  F2FP.F16.F32.PACK_AB R92, RZ, R92 ;  /* 0x0000005cff5c723e */ /* 0x000fe200000000ff */
[-C--:B------:R-:W-:Y:S01]  /*8950*/  FMUL R95, R95, R120.reuse ;  /* 0x000000785f5f7220 */ /* 0x080fe20000400000 */
[----:B------:R-:W-:Y:S01]  /*8960*/  F2FP.F16.F32.PACK_AB R93, RZ, R93 ;  /* 0x0000005dff5d723e */ /* 0x000fe200000000ff */
[-C--:B------:R-:W-:Y:S01]  /*8970*/  FMUL R80, R80, R120.reuse ;  /* 0x0000007850507220 */ /* 0x080fe20000400000 */
[----:B------:R0:W-:Y:S01]  /*8980*/  @P4 STG.E.U16 desc[UR36][R14.64+0x2], R105 ;  /* 0x000002690e004986 */ /* 0x0001e2000c101524 */
[----:B------:R-:W-:Y:S01]  /*8990*/  ISETP.GT.AND P4, PT, R0, 0x88, P0 ;  /* 0x000000880000780c */ /* 0x000fe20000784270 */
        /* <DEDUP_REMOVED lines=9> */
[----:B------:R-:W-:Y:S01]  /*8a30*/  F2FP.F16.F32.PACK_AB R83, RZ, R83 ;  /* 0x00000053ff53723e */ /* 0x000fe200000000ff */
[----:B0-----:R-:W-:Y:S01]  /*8a40*/  IMAD.X R105, R7, 0x1, R21, P5 ;  /* 0x0000000107697824 */ /* 0x001fe200028e0615 */
[----:B------:R-:W-:Y:S01]  /*8a50*/  ISETP.GT.AND P5, PT, R0, 0x88, P3 ;  /* 0x000000880000780c */ /* 0x000fe20001fa4270 */
[----:B------:R-:W-:Y:S01]  /*8a60*/  FMUL R86, R86, R120 ;  /* 0x0000007856567220 */ /* 0x000fe20000400000 */
[----:B------:R-:W-:Y:S01]  /*8a70*/  F2FP.F16.F32.PACK_AB R82, RZ, R82 ;  /* 0x00000052ff52723e */ /* 0x000fe200000000ff */
[-C--:B------:R-:W-:Y:S01]  /*8a80*/  FMUL R87, R87, R120.reuse ;  /* 0x0000007857577220 */ /* 0x080fe20000400000 */
        /* <DEDUP_REMOVED lines=9> */
[----:B------:R-:W-:Y:S01]  /*8b20*/  @P5 IMAD.MOV.U32 R14, RZ, RZ, R104 ;  /* 0x000000ffff0e5224 */ /* 0x000fe200078e0068 */
[----:B------:R-:W-:Y:S01]  /*8b30*/  F2FP.F16.F32.PACK_AB R87, RZ, R87 ;  /* 0x00000057ff57723e */ /* 0x000fe200000000ff */
[----:B------:R-:W-:Y:S01]  /*8b40*/  @P5 IMAD.MOV.U32 R15, RZ, RZ, R105 ;  /* 0x000000ffff0f5224 */ /* 0x000fe200078e0069 */
        /* <DEDUP_REMOVED lines=14> */
[----:B------:R-:W-:Y:S01]  /*8c30*/  FMUL R65, R65, R120 ;  /* 0x0000007841417220 */ /* 0x000fe20000400000 */
[----:B------:R-:W-:Y:S01]  /*8c40*/  F2FP.F16.F32.PACK_AB R77, RZ, R77 ;  /* 0x0000004dff4d723e */ /* 0x000fe200000000ff */
[----:B0-----:R-:W-:-:S02]  /*8c50*/  IMAD.SHL.U32 R14, R4, 0x100, RZ ;  /* 0x00000100040e7824 */ /* 0x001fc400078e00ff */
[-C--:B------:R-:W-:Y:S01]  /*8c60*/  FMUL R15, R89, R120.reuse ;  /* 0x00000078590f7220 */ /* 0x080fe20000400000 */
[----:B------:R0:W-:Y:S01]  /*8c70*/  @P5 STG.E.U16 desc[UR36][R20.64+0x12], R109 ;  /* 0x0000126d14005986 */ /* 0x0001e2000c101524 */
[----:B------:R-:W-:Y:S01]  /*8c80*/  ISETP.GT.AND P5, PT, R0, 0x88, P1 ;  /* 0x000000880000780c */ /* 0x000fe20000fa4270 */
[----:B------:R-:W-:Y:S01]  /*8c90*/  FMUL R66, R66, R120 ;  /* 0x0000007842427220 */ /* 0x000fe20000400000 */
[----:B------:R-:W-:Y:S01]  /*8ca0*/  F2FP.F16.F32.PACK_AB R78, RZ, R78 ;  /* 0x0000004eff4e723e */ /* 0x000fe200000000ff */
[----:B------:R-:W-:Y:S01]  /*8cb0*/  @P4 STG.E.U16 desc[UR36][R104.64+0x10], R110 ;  /* 0x0000106e68004986 */ /* 0x000fe2000c101524 */
[----:B------:R-:W-:Y:S01]  /*8cc0*/  IADD3 R106, P4, R14, R20, RZ ;  /* 0x000000140e6a7210 */ /* 0x000fe20007f9e0ff */
[-C--:B------:R-:W-:Y:S01]  /*8cd0*/  FMUL R67, R67, R120.reuse ;  /* 0x0000007843437220 */ /* 0x080fe20000400000 */
[----:B------:R-:W-:Y:S01]  /*8ce0*/  F2FP.F16.F32.PACK_AB R15, RZ, R15 ;  /* 0x0000000fff0f723e */ /* 0x000fe200000000ff */
[-C--:B------:R-:W-:Y:S01]  /*8cf0*/  FMUL R68, R68, R120.reuse ;  /* 0x0000007844447220 */ /* 0x080fe20000400000 */
[----:B------:R-:W-:Y:S01]  /*8d00*/  F2FP.F16.F32.PACK_AB R79, RZ, R79 ;  /* 0x0000004fff4f723e */ /* 0x000fe200000000ff */
[-C--:B------:R-:W-:Y:S01]  /*8d10*/  FMUL R69, R69, R120.reuse ;  /* 0x0000007845457220 */ /* 0x080fe20000400000 */
[----:B------:R-:W-:Y:S01]  /*8d20*/  PRMT R23, R15, 0x7610, R23 ;  /* 0x000076100f177816 */ /* 0x000fe20000000017 */
[-C--:B------:R-:W-:Y:S01]  /*8d30*/  FMUL R70, R70, R120.reuse ;  /* 0x0000007846467220 */ /* 0x080fe20000400000 */
[--C-:B0-----:R-:W-:Y:S01]  /*8d40*/  SHF.L.U64.HI R20, R4, 0x8, R5.reuse ;  /* 0x0000000804147819 */ /* 0x101fe20000010205 */
[----:B------:R0:W-:Y:S01]  /*8d50*/  @P5 STG.E.U16 desc[UR36][R104.64+0x12], R111 ;  /* 0x0000126f68005986 */ /* 0x0001e2000c101524 */
[----:B------:R-:W-:Y:S01]  /*8d60*/  ISETP.GT.AND P5, PT, R0, 0x100, P0 ;  /* 0x000001000000780c */ /* 0x000fe200007a4270 */
[-C--:B------:R-:W-:Y:S01]  /*8d70*/  FMUL R71, R71, R120.reuse ;  /* 0x0000007847477220 */ /* 0x080fe20000400000 */
[----:B------:R-:W-:Y:S01]  /*8d80*/  PRMT R5, R96, 0x7610, R5 ;  /* 0x0000761060057816 */ /* 0x000fe20000000005 */
[----:B------:R-:W-:Y:S01]  /*8d90*/  IMAD.X R107, R20, 0x1, R21, P4 ;  /* 0x00000001146b7824 */ /* 0x000fe200020e0615 */
        /* <DEDUP_REMOVED lines=9> */
[----:B------:R1:W-:Y:S01]  /*8e30*/  @P5 STG.E.U16 desc[UR36][R106.64], R5 ;  /* 0x000000056a005986 */ /* 0x0003e2000c101524 */
[----:B------:R-:W-:Y:S01]  /*8e40*/  IADD3 R96, P5, R13, R106, RZ ;  /* 0x0000006a0d607210 */ /* 0x000fe20007fbe0ff */
[----:B------:R-:W-:Y:S01]  /*8e50*/  FMUL R61, R61, R120 ;  /* 0x000000783d3d7220 */ /* 0x000fe20000400000 */
[----:B------:R-:W-:Y:S01]  /*8e60*/  F2FP.F16.F32.PACK_AB R68, RZ, R68 ;  /* 0x00000044ff44723e */ /* 0x000fe200000000ff */
[--C-:B0-----:R-:W-:Y:S01]  /*8e70*/  @P4 IMAD.MOV.U32 R104, RZ, RZ, R106.reuse ;  /* 0x000000ffff684224 */ /* 0x101fe200078e006a */
        /* <DEDUP_REMOVED lines=8> */
[----:B-1----:R-:W-:Y:S01]  /*8f00*/  FMUL R5, R88, R120 ;  /* 0x0000007858057220 */ /* 0x002fe20000400000 */
[----:B------:R-:W-:Y:S01]  /*8f10*/  F2FP.F16.F32.PACK_AB R56, RZ, R56 ;  /* 0x00000038ff38723e */ /* 0x000fe200000000ff */
[-C--:B------:R-:W-:Y:S01]  /*8f20*/  FMUL R63, R63, R120.reuse ;  /* 0x000000783f3f7220 */ /* 0x080fe20000400000 */
[----:B------:R-:W-:Y:S01]  /*8f30*/  F2FP.F16.F32.PACK_AB R57, RZ, R57 ;  /* 0x00000039ff39723e */ /* 0x000fe200000000ff */
[-C--:B------:R-:W-:Y:S01]  /*8f40*/  FMUL R48, R48, R120.reuse ;  /* 0x0000007830307220 */ /* 0x080fe20000400000 */
[----:B------:R-:W-:Y:S01]  /*8f50*/  F2FP.F16.F32.PACK_AB R5, RZ, R5 ;  /* 0x00000005ff05723e */ /* 0x000fe200000000ff */
[----:B------:R-:W-:Y:S01]  /*8f60*/  FMUL R49, R49, R120 ;  /* 0x0000007831317220 */ /* 0x000fe20000400000 */
[----:B------:R-:W-:Y:S01]  /*8f70*/  F2FP.F16.F32.PACK_AB R58, RZ, R58 ;  /* 0x0000003aff3a723e */ /* 0x000fe200000000ff */
[-C--:B------:R-:W-:Y:S01]  /*8f80*/  FMUL R50, R50, R120.reuse ;  /* 0x0000007832327220 */ /* 0x080fe20000400000 */
[----:B------:R-:W-:Y:S01]  /*8f90*/  PRMT R21, R5, 0x7610, R21 ;  /* 0x0000761005157816 */ /* 0x000fe20000000015 */
[--C-:B0-----:R-:W-:Y:S01]  /*8fa0*/  IMAD.X R97, R7, 0x1, R107.reuse, P5 ;  /* 0x0000000107617824 */ /* 0x101fe200028e066b */
[----:B------:R-:W-:Y:S01]  /*8fb0*/  ISETP.GT.AND P5, PT, R0, 0x108, P3 ;  /* 0x000001080000780c */ /* 0x000fe20001fa4270 */
[----:B------:R-:W-:Y:S01]  /*8fc0*/  FMUL R51, R51, R120 ;  /* 0x0000007833337220 */ /* 0x000fe20000400000 */
[----:B------:R-:W-:Y:S01]  /*8fd0*/  F2FP.F16.F32.PACK_AB R5, RZ, R90 ;  /* 0x0000005aff05723e */ /* 0x000fe200000000ff */
[-C--:B------:R-:W-:Y:S01]  /*8fe0*/  FMUL R52, R52, R120.reuse ;  /* 0x0000007834347220 */ /* 0x080fe20000400000 */
[----:B------:R0:W-:Y:S01]  /*8ff0*/  @P4 STG.E.U16 desc[UR36][R96.64], R98 ;  /* 0x0000006260004986 */ /* 0x0001e2000c101524 */
[----:B------:R-:W-:Y:S01]  /*9000*/  ISETP.GT.AND P4, PT, R0, 0x100, P2 ;  /* 0x000001000000780c */ /* 0x000fe20001784270 */
[-C--:B------:R-:W-:Y:S01]  /*9010*/  FMUL R53, R53, R120.reuse ;  /* 0x0000007835357220 */ /* 0x080fe20000400000 */
[----:B------:R-:W-:Y:S01]  /*9020*/  F2FP.F16.F32.PACK_AB R59, RZ, R59 ;  /* 0x0000003bff3b723e */ /* 0x000fe200000000ff */
[-C--:B------:R-:W-:Y:S01]  /*9030*/  FMUL R54, R54, R120.reuse ;  /* 0x0000007836367220 */ /* 0x080fe20000400000 */
[----:B------:R-:W-:Y:S01]  /*9040*/  F2FP.F16.F32.PACK_AB R61, RZ, R61 ;  /* 0x0000003dff3d723e */ /* 0x000fe200000000ff */
[----:B------:R-:W-:Y:S01]  /*9050*/  FMUL R55, R55, R120 ;  /* 0x0000007837377220 */ /* 0x000fe20000400000 */
[----:B------:R-:W-:Y:S01]  /*9060*/  F2FP.F16.F32.PACK_AB R60, RZ, R60 ;  /* 0x0000003cff3c723e */ /* 0x000fe200000000ff */
[-C--:B------:R-:W-:Y:S01]  /*9070*/  FMUL R40, R40, R120.reuse ;  /* 0x0000007828287220 */ /* 0x080fe20000400000 */
[----:B------:R1:W-:Y:S01]  /*9080*/  @P5 STG.E.U16 desc[UR36][R96.64+0x2], R99 ;  /* 0x0000026360005986 */ /* 0x0003e2000c101524 */
[----:B------:R-:W-:Y:S01]  /*9090*/  ISETP.GT.AND P5, PT, R0, 0x100, P1 ;  /* 0x000001000000780c */ /* 0x000fe20000fa4270 */
[----:B------:R-:W-:Y:S01]  /*90a0*/  FMUL R41, R41, R120 ;  /* 0x0000007829297220 */ /* 0x000fe20000400000 */
[----:B------:R-:W-:Y:S01]  /*90b0*/  F2FP.F16.F32.PACK_AB R62, RZ, R62 ;  /* 0x0000003eff3e723e */ /* 0x000fe200000000ff */
[-C--:B------:R-:W-:Y:S01]  /*90c0*/  FMUL R42, R42, R120.reuse ;  /* 0x000000782a2a7220 */ /* 0x080fe20000400000 */
[--C-:B0-----:R-:W-:Y:S01]  /*90d0*/  @P4 IMAD.MOV.U32 R98, RZ, RZ, R106.reuse ;  /* 0x000000ffff624224 */ /* 0x101fe200078e006a */
[----:B------:R-:W-:Y:S01]  /*90e0*/  F2FP.F16.F32.PACK_AB R63, RZ, R63 ;  /* 0x0000003fff3f723e */ /* 0x000fe200000000ff */
[----:B------:R-:W-:Y:S01]  /*90f0*/  FMUL R43, R43, R120 ;  /* 0x000000782b2b7220 */ /* 0x000fe20000400000 */
[----:B------:R-:W-:Y:S01]  /*9100*/  F2FP.F16.F32.PACK_AB R48, RZ, R48 ;  /* 0x00000030ff30723e */ /* 0x000fe200000000ff */
[-C--:B------:R-:W-:Y:S01]  /*9110*/  FMUL R44, R44, R120.reuse ;  /* 0x000000782c2c7220 */ /* 0x080fe20000400000 */
[----:B------:R-:W-:Y:S01]  /*9120*/  F2FP.F16.F32.PACK_AB R49, RZ, R49 ;  /* 0x00000031ff31723e */ /* 0x000fe200000000ff */
[----:B------:R-:W-:Y:S01]  /*9130*/  FMUL R45, R45, R120 ;  /* 0x000000782d2d7220 */ /* 0x000fe20000400000 */
[--C-:B-1----:R-:W-:Y:S01]  /*9140*/  @P4 IMAD.MOV.U32 R99, RZ, RZ, R107.reuse ;  /* 0x000000ffff634224 */ /* 0x102fe200078e006b */
        /* <DEDUP_REMOVED lines=16> */
[----:B0-----:R-:W-:Y:S01]  /*9250*/  @P5 IMAD.MOV.U32 R98, RZ, RZ, R106 ;  /* 0x000000ffff625224 */ /* 0x001fe200078e006a */
[----:B------:R-:W-:Y:S01]  /*9260*/  F2FP.F16.F32.PACK_AB R41, RZ, R41 ;  /* 0x00000029ff29723e */ /* 0x000fe200000000ff */
[--C-:B------:R-:W-:Y:S01]  /*9270*/  @P5 IMAD.MOV.U32 R99, RZ, RZ, R107.reuse ;  /* 0x000000ffff635224 */ /* 0x100fe200078e006b */
[----:B------:R-:W-:Y:S01]  /*9280*/  F2FP.F16.F32.PACK_AB R42, RZ, R42 ;  /* 0x0000002aff2a723e */ /* 0x000fe200000000ff */
[-C--:B------:R-:W-:Y:S01]  /*9290*/  FMUL R37, R37, R120.reuse ;  /* 0x0000007825257220 */ /* 0x080fe20000400000 */
[----:B------:R-:W-:Y:S01]  /*92a0*/  F2FP.F16.F32.PACK_AB R43, RZ, R43 ;  /* 0x0000002bff2b723e */ /* 0x000fe200000000ff */
[-C--:B------:R-:W-:Y:S01]  /*92b0*/  FMUL R38, R38, R120.reuse ;  /* 0x0000007826267220 */ /* 0x080fe20000400000 */
[----:B------:R-:W-:Y:S01]  /*92c0*/  @P5 STG.E.U16 desc[UR36][R98.64+0x12], R101 ;  /* 0x0000126562005986 */ /* 0x000fe2000c101524 */
[----:B------:R-:W-:Y:S01]  /*92d0*/  ISETP.GT.AND P5, PT, R0, 0x108, P1 ;  /* 0x000001080000780c */ /* 0x000fe20000fa4270 */
[----:B------:R-:W-:Y:S01]  /*92e0*/  FMUL R39, R39, R120 ;  /* 0x0000007827277220 */ /* 0x000fe20000400000 */
[----:B------:R-:W-:Y:S01]  /*92f0*/  F2FP.F16.F32.PACK_AB R44, RZ, R44 ;  /* 0x0000002cff2c723e */ /* 0x000fe200000000ff */
[----:B------:R-:W-:Y:S01]  /*9300*/  @P4 STG.E.U16 desc[UR36][R96.64+0x10], R102 ;  /* 0x0000106660004986 */ /* 0x000fe2000c101524 */
[----:B------:R-:W-:Y:S01]  /*9310*/  IADD3 R88, P4, R14, R106, RZ ;  /* 0x0000006a0e587210 */ /* 0x000fe20007f9e0ff */
[-C--:B------:R-:W-:Y:S01]  /*9320*/  FMUL R24, R24, R120.reuse ;  /* 0x0000007818187220 */ /* 0x080fe20000400000 */
[----:B------:R-:W-:Y:S01]  /*9330*/  F2FP.F16.F32.PACK_AB R45, RZ, R45 ;  /* 0x0000002dff2d723e */ /* 0x000fe200000000ff */
[----:B------:R-:W-:Y:S01]  /*9340*/  FMUL R25, R25, R120 ;  /* 0x0000007819197220 */ /* 0x000fe20000400000 */
[----:B------:R-:W-:Y:S01]  /*9350*/  F2FP.F16.F32.PACK_AB R46, RZ, R46 ;  /* 0x0000002eff2e723e */ /* 0x000fe200000000ff */
[----:B------:R-:W-:Y:S01]  /*9360*/  IMAD.X R89, R20, 0x1, R107, P4 ;  /* 0x0000000114597824 */ /* 0x000fe200020e066b */
[----:B------:R-:W-:Y:S01]  /*9370*/  ISETP.GT.AND P4, PT, R0, 0x180, P3 ;  /* 0x000001800000780c */ /* 0x000fe20001f84270 */
[-C--:B------:R-:W-:Y:S01]  /*9380*/  FMUL R26, R26, R120.reuse ;  /* 0x000000781a1a7220 */ /* 0x080fe20000400000 */
[C---:B------:R-:W-:Y:S01]  /*9390*/  ISETP.GT.AND P3, PT, R0.reuse, 0x188, P3 ;  /* 0x000001880000780c */ /* 0x040fe20001f64270 */
[----:B------:R-:W-:Y:S01]  /*93a0*/  @P5 STG.E.U16 desc[UR36][R96.64+0x12], R103 ;  /* 0x0000126760005986 */ /* 0x000fe2000c101524 */
[C---:B------:R-:W-:Y:S01]  /*93b0*/  ISETP.GT.AND P5, PT, R0.reuse, 0x180, P0 ;  /* 0x000001800000780c */ /* 0x040fe200007a4270 */
[-C--:B------:R-:W-:Y:S01]  /*93c0*/  FMUL R27, R27, R120.reuse ;  /* 0x000000781b1b7220 */ /* 0x080fe20000400000 */
        /* <DEDUP_REMOVED lines=8> */
[----:B------:R-:W-:-:S02]  /*9450*/  F2FP.F16.F32.PACK_AB R34, RZ, R34 ;  /* 0x00000022ff22723e */ /* 0x000fc400000000ff */
[----:B------:R-:W-:Y:S01]  /*9460*/  F2FP.F16.F32.PACK_AB R35, RZ, R35 ;  /* 0x00000023ff23723e */ /* 0x000fe200000000ff */
[----:B------:R-:W-:Y:S01]  /*9470*/  @P5 STG.E.U16 desc[UR36][R88.64], R21 ;  /* 0x0000001558005986 */ /* 0x000fe2000c101524 */
[----:B------:R-:W-:Y:S02]  /*9480*/  IADD3 R90, P5, R13, R88, RZ ;  /* 0x000000580d5a7210 */ /* 0x000fe40007fbe0ff */
[----:B------:R-:W-:Y:S01]  /*9490*/  F2FP.F16.F32.PACK_AB R36, RZ, R36 ;  /* 0x00000024ff24723e */ /* 0x000fe200000000ff */
[----:B------:R-:W-:Y:S01]  /*94a0*/  @P4 STG.E.U16 desc[UR36][R88.64+0x2], R23 ;  /* 0x0000021758004986 */ /* 0x000fe2000c101524 */
[C---:B------:R-:W-:Y:S01]  /*94b0*/  ISETP.GT.AND P4, PT, R0.reuse, 0x180, P2 ;  /* 0x000001800000780c */ /* 0x040fe20001784270 */
[----:B------:R-:W-:Y:S01]  /*94c0*/  IMAD.X R91, R7, 0x1, R89, P5 ;  /* 0x00000001075b7824 */ /* 0x000fe200028e0659 */
[----:B------:R-:W-:Y:S02]  /*94d0*/  ISETP.GT.AND P2, PT, R0, 0x188, P2 ;  /* 0x000001880000780c */ /* 0x000fe40001744270 */
[----:B------:R-:W-:-:S02]  /*94e0*/  F2FP.F16.F32.PACK_AB R37, RZ, R37 ;  /* 0x00000025ff25723e */ /* 0x000fc400000000ff */
[----:B------:R0:W-:Y:S01]  /*94f0*/  @P0 STG.E.U16 desc[UR36][R90.64], R5 ;  /* 0x000000055a000986 */ /* 0x0001e2000c101524 */
[C---:B------:R-:W-:Y:S02]  /*9500*/  ISETP.GT.AND P0, PT, R0.reuse, 0x180, P1 ;  /* 0x000001800000780c */ /* 0x040fe40000f04270 */
[C---:B------:R-:W-:Y:S01]  /*9510*/  ISETP.GT.AND P1, PT, R0.reuse, 0x188, P1 ;  /* 0x000001880000780c */ /* 0x040fe20000f24270 */
[----:B------:R1:W-:Y:S01]  /*9520*/  @P3 STG.E.U16 desc[UR36][R90.64+0x2], R15 ;  /* 0x0000020f5a003986 */ /* 0x0003e2000c101524 */
[----:B------:R-:W-:Y:S02]  /*9530*/  ISETP.GT.AND P3, PT, R3, 0x11, PT ;  /* 0x000000110300780c */ /* 0x000fe40003f64270 */
[----:B------:R-:W-:Y:S01]  /*9540*/  F2FP.F16.F32.PACK_AB R38, RZ, R38 ;  /* 0x00000026ff26723e */ /* 0x000fe200000000ff */
[----:B------:R-:W-:Y:S01]  /*9550*/  @P4 STG.E.U16 desc[UR36][R88.64+0x10], R92 ;  /* 0x0000105c58004986 */ /* 0x000fe2000c101524 */
[----:B------:R-:W-:Y:S02]  /*9560*/  ISETP.GT.AND P4, PT, R0, RZ, P3 ;  /* 0x000000ff0000720c */ /* 0x000fe40001f84270 */
[----:B------:R-:W-:-:S02]  /*9570*/  F2FP.F16.F32.PACK_AB R39, RZ, R39 ;  /* 0x00000027ff27723e */ /* 0x000fc400000000ff */
[----:B0-----:R-:W-:Y:S01]  /*9580*/  PRMT R5, R74, 0x7610, R5 ;  /* 0x000076104a057816 */ /* 0x001fe20000000005 */
[----:B------:R0:W-:Y:S01]  /*9590*/  @P0 STG.E.U16 desc[UR36][R88.64+0x12], R93 ;  /* 0x0000125d58000986 */ /* 0x0001e2000c101524 */
[----:B------:R-:W-:Y:S02]  /*95a0*/  F2FP.F16.F32.PACK_AB R24, RZ, R24 ;  /* 0x00000018ff18723e */ /* 0x000fe400000000ff */
[----:B-1----:R-:W-:Y:S02]  /*95b0*/  PRMT R15, R66, 0x7610, R15 ;  /* 0x00007610420f7816 */ /* 0x002fe4000000000f */
[----:B------:R-:W-:Y:S02]  /*95c0*/  F2FP.F16.F32.PACK_AB R25, RZ, R25 ;  /* 0x00000019ff19723e */ /* 0x000fe400000000ff */
[----:B------:R-:W-:Y:S02]  /*95d0*/  F2FP.F16.F32.PACK_AB R26, RZ, R26 ;  /* 0x0000001aff1a723e */ /* 0x000fe400000000ff */
[----:B------:R-:W-:-:S02]  /*95e0*/  F2FP.F16.F32.PACK_AB R27, RZ, R27 ;  /* 0x0000001bff1b723e */ /* 0x000fc400000000ff */
[----:B------:R-:W-:Y:S01]  /*95f0*/  F2FP.F16.F32.PACK_AB R28, RZ, R28 ;  /* 0x0000001cff1c723e */ /* 0x000fe200000000ff */
[----:B0-----:R-:W-:Y:S01]  /*9600*/  @P2 IMAD.MOV.U32 R88, RZ, RZ, R90 ;  /* 0x000000ffff582224 */ /* 0x001fe200078e005a */
[----:B------:R-:W-:Y:S01]  /*9610*/  F2FP.F16.F32.PACK_AB R29, RZ, R29 ;  /* 0x0000001dff1d723e */ /* 0x000fe200000000ff */
[----:B------:R-:W-:Y:S01]  /*9620*/  @P2 IMAD.MOV.U32 R89, RZ, RZ, R91 ;  /* 0x000000ffff592224 */ /* 0x000fe200078e005b */
[----:B------:R-:W-:Y:S02]  /*9630*/  F2FP.F16.F32.PACK_AB R30, RZ, R30 ;  /* 0x0000001eff1e723e */ /* 0x000fe400000000ff */
[----:B------:R-:W-:Y:S02]  /*9640*/  F2FP.F16.F32.PACK_AB R31, RZ, R31 ;  /* 0x0000001fff1f723e */ /* 0x000fe400000000ff */
[----:B------:R-:W-:Y:S01]  /*9650*/  @P2 STG.E.U16 desc[UR36][R88.64+0x10], R94 ;  /* 0x0000105e58002986 */ /* 0x000fe2000c101524 */
[----:B------:R-:W-:-:S03]  /*9660*/  ISETP.GT.AND P2, PT, R3, 0x10, PT ;  /* 0x000000100300780c */ /* 0x000fc60003f44270 */
[----:B------:R-:W-:Y:S01]  /*9670*/  @P1 STG.E.U16 desc[UR36][R90.64+0x12], R95 ;  /* 0x0000125f5a001986 */ /* 0x000fe2000c101524 */
[C---:B------:R-:W-:Y:S02]  /*9680*/  ISETP.GT.AND P0, PT, R0.reuse, RZ, P2 ;  /* 0x000000ff0000720c */ /* 0x040fe40001704270 */
[C---:B------:R-:W-:Y:S01]  /*9690*/  ISETP.GT.AND P1, PT, R0.reuse, 0x8, P3 ;  /* 0x000000080000780c */ /* 0x040fe20001f24270 */
[----:B------:R-:W-:Y:S01]  /*96a0*/  @P4 STG.E.U16 desc[UR36][R8.64+0x22], R81 ;  /* 0x0000225108004986 */ /* 0x000fe2000c101524 */
[----:B------:R-:W-:-:S09]  /*96b0*/  ISETP.GT.AND P5, PT, R0, 0x8, P2 ;  /* 0x000000080000780c */ /* 0x000fd200017a4270 */
[----:B------:R0:W-:Y:S01]  /*96c0*/  @P0 STG.E.U16 desc[UR36][R8.64+0x20], R80 ;  /* 0x0000205008000986 */ /* 0x0001e2000c101524 */
[----:B------:R-:W-:-:S03]  /*96d0*/  ISETP.GT.AND P0, PT, R3, 0x18, PT ;  /* 0x000000180300780c */ /* 0x000fc60003f04270 */
[----:B------:R-:W-:Y:S01]  /*96e0*/  @P1 STG.E.U16 desc[UR36][R10.64+0x22], R83 ;  /* 0x000022530a001986 */ /* 0x000fe2000c101524 */
[----:B------:R-:W-:-:S03]  /*96f0*/  ISETP.GT.AND P1, PT, R3, 0x19, PT ;  /* 0x000000190300780c */ /* 0x000fc60003f24270 */
[----:B------:R-:W-:Y:S01]  /*9700*/  @P5 STG.E.U16 desc[UR36][R10.64+0x20], R82 ;  /* 0x000020520a005986 */ /* 0x000fe2000c101524 */
[C---:B------:R-:W-:Y:S02]  /*9710*/  ISETP.GT.AND P5, PT, R0.reuse, RZ, P0 ;  /* 0x000000ff0000720c */ /* 0x040fe400007a4270 */
[----:B------:R-:W-:Y:S01]  /*9720*/  ISETP.GT.AND P4, PT, R0, RZ, P1 ;  /* 0x000000ff0000720c */ /* 0x000fe20000f84270 */
[----:B0-----:R-:W-:Y:S01]  /*9730*/  IMAD.WIDE.U32 R80, R4, 0xf0, R10 ;  /* 0x000000f004507825 */ /* 0x001fe200078e000a */
[----:B------:R-:W-:-:S03]  /*9740*/  PRMT R4, R72, 0x7610, R4 ;  /* 0x0000761048047816 */ /* 0x000fc60000000004 */
[----:B------:R-:W-:Y:S01]  /*9750*/  IMAD.IADD R81, R12, 0x1, R81 ;  /* 0x000000010c517824 */ /* 0x000fe200078e0251 */
[----:B------:R-:W-:-:S05]  /*9760*/  PRMT R12, R64, 0x7610, R12 ;  /* 0x00007610400c7816 */ /* 0x000fca000000000c */
[----:B------:R-:W-:Y:S01]  /*9770*/  @P5 STG.E.U16 desc[UR36][R8.64+0x30], R84 ;  /* 0x0000305408005986 */ /* 0x000fe2000c101524 */
[----:B------:R-:W-:-:S03]  /*9780*/  ISETP.GT.AND P5, PT, R0, 0x8, P0 ;  /* 0x000000080000780c */ /* 0x000fc600007a4270 */
[----:B------:R-:W-:Y:S01]  /*9790*/  @P4 STG.E.U16 desc[UR36][R8.64+0x32], R85 ;  /* 0x0000325508004986 */ /* 0x000fe2000c101524 */
[----:B------:R-:W-:-:S09]  /*97a0*/  ISETP.GT.AND P4, PT, R0, 0x8, P1 ;  /* 0x000000080000780c */ /* 0x000fd20000f84270 */
[----:B------:R-:W-:Y:S01]  /*97b0*/  @P5 STG.E.U16 desc[UR36][R10.64+0x30], R86 ;  /* 0x000030560a005986 */ /* 0x000fe2000c101524 */
[----:B------:R-:W-:-:S03]  /*97c0*/  ISETP.GT.AND P5, PT, R0, 0x80, P3 ;  /* 0x000000800000780c */ /* 0x000fc60001fa4270 */
[----:B------:R-:W-:Y:S01]  /*97d0*/  @P4 STG.E.U16 desc[UR36][R10.64+0x32], R87 ;  /* 0x000032570a004986 */ /* 0x000fe2000c101524 */
[----:B------:R-:W-:-:S09]  /*97e0*/  ISETP.GT.AND P4, PT, R0, 0x80, P2 ;  /* 0x000000800000780c */ /* 0x000fd20001784270 */
[----:B------:R0:W-:Y:S01]  /*97f0*/  @P5 STG.E.U16 desc[UR36][R80.64+0x22], R73 ;  /* 0x0000224950005986 */ /* 0x0001e2000c101524 */
[----:B------:R-:W-:-:S03]  /*9800*/  IADD3 R72, P5, R13, R80, RZ ;  /* 0x000000500d487210 */ /* 0x000fc60007fbe0ff */
[----:B------:R1:W-:Y:S01]  /*9810*/  @P4 STG.E.U16 desc[UR36][R80.64+0x20], R4 ;  /* 0x0000200450004986 */ /* 0x0003e2000c101524 */
[C---:B------:R-:W-:Y:S01]  /*9820*/  ISETP.GT.AND P4, PT, R0.reuse, 0x88, P2 ;  /* 0x000000880000780c */ /* 0x040fe20001784270 */
[----:B0-----:R-:W-:Y:S01]  /*9830*/  IMAD.X R73, R7, 0x1, R81, P5 ;  /* 0x0000000107497824 */ /* 0x001fe200028e0651 */
[----:B------:R-:W-:-:S11]  /*9840*/  ISETP.GT.AND P5, PT, R0, 0x88, P3 ;  /* 0x000000880000780c */ /* 0x000fd60001fa4270 */
[----:B------:R0:W-:Y:S01]  /*9850*/  @P4 STG.E.U16 desc[UR36][R72.64+0x20], R5 ;  /* 0x0000200548004986 */ /* 0x0001e2000c101524 */
[----:B-1----:R-:W-:-:S03]  /*9860*/  IADD3 R4, P4, R14, R80, RZ ;  /* 0x000000500e047210 */ /* 0x002fc60007f9e0ff */
[----:B------:R1:W-:Y:S02]  /*9870*/  @P5 STG.E.U16 desc[UR36][R72.64+0x22], R75 ;  /* 0x0000224b48005986 */ /* 0x0003e4000c101524 */
[----:B0-----:R-:W-:Y:S01]  /*9880*/  IMAD.X R5, R20, 0x1, R81, P4 ;  /* 0x0000000114057824 */ /* 0x001fe200020e0651 */
[----:B------:R-:W-:-:S04]  /*9890*/  IADD3 R74, P4, P5, R13, R4, R14 ;  /* 0x000000040d4a7210 */ /* 0x000fc80007d9e00e */
[----:B-1----:R-:W-:Y:S02]  /*98a0*/  IADD3.X R75, R7, R5, R20, P4, P5 ;  /* 0x00000005074b7210 */ /* 0x002fe400027ea414 */
[C---:B------:R-:W-:Y:S02]  /*98b0*/  ISETP.GT.AND P4, PT, R0.reuse, 0x80, P0 ;  /* 0x000000800000780c */ /* 0x040fe40000784270 */
[----:B------:R-:W-:-:S11]  /*98c0*/  ISETP.GT.AND P5, PT, R0, 0x80, P1 ;  /* 0x000000800000780c */ /* 0x000fd60000fa4270 */
        /* <DEDUP_REMOVED lines=9> */
[----:B------:R-:W-:-:S03]  /*9960*/  ISETP.GT.AND P4, PT, R0, 0x108, P2 ;  /* 0x000001080000780c */ /* 0x000fc60001784270 */
[----:B------:R1:W-:Y:S01]  /*9970*/  @P5 STG.E.U16 desc[UR36][R4.64+0x22], R65 ;  /* 0x0000224104005986 */ /* 0x0003e2000c101524 */
[----:B------:R-:W-:Y:S02]  /*9980*/  IADD3 R64, P5, R13, R4, RZ ;  /* 0x000000040d407210 */ /* 0x000fe40007fbe0ff */
[----:B0-----:R-:W-:-:S03]  /*9990*/  F2FP.F16.F32.PACK_AB R12, RZ, R67 ;  /* 0x00000043ff0c723e */ /* 0x001fc600000000ff */
[----:B-1----:R-:W-:Y:S01]  /*99a0*/  IMAD.X R65, R7, 0x1, R5, P5 ;  /* 0x0000000107417824 */ /* 0x002fe200028e0605 */
[----:B------:R-:W-:-:S04]  /*99b0*/  ISETP.GT.AND P5, PT, R0, 0x108, P3 ;  /* 0x000001080000780c */ /* 0x000fc80001fa4270 */
[----:B------:R0:W-:Y:S01]  /*99c0*/  @P4 STG.E.U16 desc[UR36][R64.64+0x20], R15 ;  /* 0x0000200f40004986 */ /* 0x0001e2000c101524 */
[----:B------:R-:W-:-:S05]  /*99d0*/  IADD3 R66, P4, R4, R13, RZ ;  /* 0x0000000d04427210 */ /* 0x000fca0007f9e0ff */
[----:B------:R-:W-:Y:S01]  /*99e0*/  IMAD.X R67, R5, 0x1, R7, P4 ;  /* 0x0000000105437824 */ /* 0x000fe200020e0607 */
[----:B------:R-:W-:-:S04]  /*99f0*/  ISETP.GT.AND P4, PT, R0, 0x100, P0 ;  /* 0x000001000000780c */ /* 0x000fc80000784270 */
[----:B------:R1:W-:Y:S01]  /*9a00*/  @P5 STG.E.U16 desc[UR36][R66.64+0x22], R12 ;  /* 0x0000220c42005986 */ /* 0x0003e2000c101524 */
[----:B------:R-:W-:-:S08]  /*9a10*/  ISETP.GT.AND P5, PT, R0, 0x100, P1 ;  /* 0x000001000000780c */ /* 0x000fd00000fa4270 */
[----:B------:R2:W-:Y:S01]  /*9a20*/  @P4 STG.E.U16 desc[UR36][R4.64+0x30], R68 ;  /* 0x0000304404004986 */ /* 0x0005e2000c101524 */
[----:B------:R-:W-:-:S04]  /*9a30*/  ISETP.GT.AND P4, PT, R0, 0x108, P0 ;  /* 0x000001080000780c */ /* 0x000fc80000784270 */
[----:B------:R2:W-:Y:S01]  /*9a40*/  @P5 STG.E.U16 desc[UR36][R4.64+0x32], R69 ;  /* 0x0000324504005986 */ /* 0x0005e2000c101524 */
[----:B------:R-:W-:-:S08]  /*9a50*/  ISETP.GT.AND P5, PT, R0, 0x108, P1 ;  /* 0x000001080000780c */ /* 0x000fd00000fa4270 */
[----:B------:R2:W-:Y:S01]  /*9a60*/  @P4 STG.E.U16 desc[UR36][R64.64+0x30], R70 ;  /* 0x0000304640004986 */ /* 0x0005e2000c101524 */
[C---:B------:R-:W-:Y:S02]  /*9a70*/  ISETP.GT.AND P4, PT, R0.reuse, 0x180, P2 ;  /* 0x000001800000780c */ /* 0x040fe40001784270 */
[----:B------:R-:W-:Y:S02]  /*9a80*/  ISETP.GT.AND P2, PT, R0, 0x188, P2 ;  /* 0x000001880000780c */ /* 0x000fe40001744270 */
[----:B------:R2:W-:Y:S01]  /*9a90*/  @P5 STG.E.U16 desc[UR36][R64.64+0x32], R71 ;  /* 0x0000324740005986 */ /* 0x0005e2000c101524 */
[----:B------:R-:W-:-:S05]  /*9aa0*/  IADD3 R14, P5, R14, R4, RZ ;  /* 0x000000040e0e7210 */ /* 0x000fca0007fbe0ff */
[----:B0-----:R-:W-:Y:S01]  /*9ab0*/  IMAD.X R15, R20, 0x1, R5, P5 ;  /* 0x00000001140f7824 */ /* 0x001fe200028e0605 */
[----:B-1----:R-:W-:-:S04]  /*9ac0*/  IADD3 R12, P5, R13, R14, RZ ;  /* 0x0000000e0d0c7210 */ /* 0x002fc80007fbe0ff */
[----:B------:R2:W-:Y:S01]  /*9ad0*/  @P4 STG.E.U16 desc[UR36][R14.64+0x20], R56 ;  /* 0x000020380e004986 */ /* 0x0005e2000c101524 */
[C---:B------:R-:W-:Y:S01]  /*9ae0*/  ISETP.GT.AND P4, PT, R0.reuse, 0x180, P3 ;  /* 0x000001800000780c */ /* 0x040fe20001f84270 */
[----:B------:R-:W-:Y:S01]  /*9af0*/  IMAD.X R13, R7, 0x1, R15, P5 ;  /* 0x00000001070d7824 */ /* 0x000fe200028e060f */
[----:B------:R-:W-:-:S11]  /*9b00*/  ISETP.GT.AND P3, PT, R0, 0x188, P3 ;  /* 0x000001880000780c */ /* 0x000fd60001f64270 */
[----:B------:R2:W-:Y:S01]  /*9b10*/  @P4 STG.E.U16 desc[UR36][R14.64+0x22], R57 ;  /* 0x000022390e004986 */ /* 0x0005e2000c101524 */
[C---:B------:R-:W-:Y:S02]  /*9b20*/  ISETP.GT.AND P4, PT, R0.reuse, 0x180, P0 ;  /* 0x000001800000780c */ /* 0x040fe40000784270 */
[C---:B------:R-:W-:Y:S01]  /*9b30*/  ISETP.GT.AND P0, PT, R0.reuse, 0x188, P0 ;  /* 0x000001880000780c */ /* 0x040fe20000704270 */
[----:B------:R2:W-:Y:S01]  /*9b40*/  @P2 STG.E.U16 desc[UR36][R12.64+0x20], R58 ;  /* 0x0000203a0c002986 */ /* 0x0005e2000c101524 */
[C---:B------:R-:W-:Y:S02]  /*9b50*/  ISETP.GT.AND P2, PT, R0.reuse, 0x180, P1 ;  /* 0x000001800000780c */ /* 0x040fe40000f44270 */
[----:B------:R-:W-:Y:S01]  /*9b60*/  ISETP.GT.AND P1, PT, R0, 0x188, P1 ;  /* 0x000001880000780c */ /* 0x000fe20000f24270 */
[----:B------:R2:W-:Y:S01]  /*9b70*/  @P3 STG.E.U16 desc[UR36][R74.64+0x22], R59 ;  /* 0x0000223b4a003986 */ /* 0x0005e2000c101524 */
[----:B------:R-:W-:-:S04]  /*9b80*/  ISETP.GT.AND P3, PT, R3, 0x21, PT ;  /* 0x000000210300780c */ /* 0x000fc80003f64270 */
[----:B------:R-:W-:Y:S01]  /*9b90*/  ISETP.GT.AND P5, PT, R0, 0x8, P3 ;  /* 0x000000080000780c */ /* 0x000fe20001fa4270 */
[----:B------:R2:W-:Y:S04]  /*9ba0*/  @P4 STG.E.U16 desc[UR36][R14.64+0x30], R60 ;  /* 0x0000303c0e004986 */ /* 0x0005e8000c101524 */
[----:B------:R2:W-:Y:S01]  /*9bb0*/  @P2 STG.E.U16 desc[UR36][R14.64+0x32], R61 ;  /* 0x0000323d0e002986 */ /* 0x0005e2000c101524 */
[----:B------:R-:W-:-:S03]  /*9bc0*/  ISETP.GT.AND P2, PT, R3, 0x20, PT ;  /* 0x000000200300780c */ /* 0x000fc60003f44270 */
[----:B------:R2:W-:Y:S01]  /*9bd0*/  @P0 STG.E.U16 desc[UR36][R12.64+0x30], R62 ;  /* 0x0000303e0c000986 */ /* 0x0005e2000c101524 */
[C---:B------:R-:W-:Y:S02]  /*9be0*/  ISETP.GT.AND P0, PT, R0.reuse, RZ, P2 ;  /* 0x000000ff0000720c */ /* 0x040fe40001704270 */
[C---:B------:R-:W-:Y:S01]  /*9bf0*/  ISETP.GT.AND P4, PT, R0.reuse, 0x8, P2 ;  /* 0x000000080000780c */ /* 0x040fe20001784270 */
[----:B------:R2:W-:Y:S01]  /*9c00*/  @P1 STG.E.U16 desc[UR36][R12.64+0x32], R63 ;  /* 0x0000323f0c001986 */ /* 0x0005e2000c101524 */
[----:B------:R-:W-:-:S09]  /*9c10*/  ISETP.GT.AND P1, PT, R0, RZ, P3 ;  /* 0x000000ff0000720c */ /* 0x000fd20001f24270 */
[----:B------:R2:W-:Y:S01]  /*9c20*/  @P0 STG.E.U16 desc[UR36][R8.64+0x40], R48 ;  /* 0x0000403008000986 */ /* 0x0005e2000c101524 */
[----:B------:R-:W-:-:S03]  /*9c30*/  ISETP.GT.AND P0, PT, R3, 0x29, PT ;  /* 0x000000290300780c */ /* 0x000fc60003f04270 */
[----:B------:R2:W-:Y:S01]  /*9c40*/  @P1 STG.E.U16 desc[UR36][R8.64+0x42], R49 ;  /* 0x0000423108001986 */ /* 0x0005e2000c101524 */
[----:B------:R-:W-:-:S03]  /*9c50*/  ISETP.GT.AND P1, PT, R3, 0x28, PT ;  /* 0x000000280300780c */ /* 0x000fc60003f24270 */
[----:B------:R2:W-:Y:S01]  /*9c60*/  @P4 STG.E.U16 desc[UR36][R10.64+0x40], R50 ;  /* 0x000040320a004986 */ /* 0x0005e2000c101524 */
[----:B------:R-:W-:-:S03]  /*9c70*/  ISETP.GT.AND P4, PT, R0, RZ, P0 ;  /* 0x000000ff0000720c */ /* 0x000fc60000784270 */
[----:B------:R2:W-:Y:S01]  /*9c80*/  @P5 STG.E.U16 desc[UR36][R10.64+0x42], R51 ;  /* 0x000042330a005986 */ /* 0x0005e2000c101524 */
[----:B------:R-:W-:-:S09]  /*9c90*/  ISETP.GT.AND P5, PT, R0, RZ, P1 ;  /* 0x000000ff0000720c */ /* 0x000fd20000fa4270 */
[----:B------:R2:W-:Y:S01]  /*9ca0*/  @P4 STG.E.U16 desc[UR36][R8.64+0x52], R53 ;  /* 0x0000523508004986 */ /* 0x0005e2000c101524 */
[----:B------:R-:W-:-:S03]  /*9cb0*/  ISETP.GT.AND P4, PT, R0, 0x8, P0 ;  /* 0x000000080000780c */ /* 0x000fc60000784270 */
[----:B------:R2:W-:Y:S01]  /*9cc0*/  @P5 STG.E.U16 desc[UR36][R8.64+0x50], R52 ;  /* 0x0000503408005986 */ /* 0x0005e2000c101524 */
[----:B------:R-:W-:-:S09]  /*9cd0*/  ISETP.GT.AND P5, PT, R0, 0x8, P1 ;  /* 0x000000080000780c */ /* 0x000fd20000fa4270 */
        /* <DEDUP_REMOVED lines=33> */
[C---:B------:R-:W-:Y:S02]  /*9ef0*/  ISETP.GT.AND P4, PT, R0.reuse, 0x180, P2 ;  /* 0x000001800000780c */ /* 0x040fe40001784270 */
[C---:B------:R-:W-:Y:S01]  /*9f00*/  ISETP.GT.AND P2, PT, R0.reuse, 0x188, P2 ;  /* 0x000001880000780c */ /* 0x040fe20001744270 */
[----:B------:R2:W-:Y:S01]  /*9f10*/  @P5 STG.E.U16 desc[UR36][R64.64+0x50], R38 ;  /* 0x0000502640005986 */ /* 0x0005e2000c101524 */
[C---:B------:R-:W-:Y:S02]  /*9f20*/  ISETP.GT.AND P5, PT, R0.reuse, 0x180, P3 ;  /* 0x000001800000780c */ /* 0x040fe40001fa4270 */
[----:B------:R-:W-:-:S07]  /*9f30*/  ISETP.GT.AND P3, PT, R0, 0x188, P3 ;  /* 0x000001880000780c */ /* 0x000fce0001f64270 */
[----:B------:R2:W-:Y:S01]  /*9f40*/  @P4 STG.E.U16 desc[UR36][R14.64+0x40], R24 ;  /* 0x000040180e004986 */ /* 0x0005e2000c101524 */
[C---:B------:R-:W-:Y:S02]  /*9f50*/  ISETP.GT.AND P4, PT, R0.reuse, 0x180, P0 ;  /* 0x000001800000780c */ /* 0x040fe40000784270 */
[C---:B------:R-:W-:Y:S01]  /*9f60*/  ISETP.GT.AND P0, PT, R0.reuse, 0x188, P0 ;  /* 0x000001880000780c */ /* 0x040fe20000704270 */
[----:B------:R2:W-:Y:S01]  /*9f70*/  @P5 STG.E.U16 desc[UR36][R14.64+0x42], R25 ;  /* 0x000042190e005986 */ /* 0x0005e2000c101524 */
[C---:B------:R-:W-:Y:S02]  /*9f80*/  ISETP.GT.AND P5, PT, R0.reuse, 0x180, P1 ;  /* 0x000001800000780c */ /* 0x040fe40000fa4270 */
[----:B------:R-:W-:Y:S01]  /*9f90*/  ISETP.GT.AND P1, PT, R0, 0x188, P1 ;  /* 0x000001880000780c */ /* 0x000fe20000f24270 */
[----:B------:R2:W-:Y:S04]  /*9fa0*/  @P2 STG.E.U16 desc[UR36][R12.64+0x40], R26 ;  /* 0x0000401a0c002986 */ /* 0x0005e8000c101524 */
[----:B------:R2:W-:Y:S04]  /*9fb0*/  @P3 STG.E.U16 desc[UR36][R12.64+0x42], R27 ;  /* 0x0000421b0c003986 */ /* 0x0005e8000c101524 */
[----:B------:R2:W-:Y:S04]  /*9fc0*/  @P4 STG.E.U16 desc[UR36][R14.64+0x52], R29 ;  /* 0x0000521d0e004986 */ /* 0x0005e8000c101524 */
[----:B------:R2:W-:Y:S04]  /*9fd0*/  @P5 STG.E.U16 desc[UR36][R14.64+0x50], R28 ;  /* 0x0000501c0e005986 */ /* 0x0005e8000c101524 */
[----:B------:R2:W-:Y:S04]  /*9fe0*/  @P1 STG.E.U16 desc[UR36][R12.64+0x50], R30 ;  /* 0x0000501e0c001986 */ /* 0x0005e8000c101524 */
[----:B------:R2:W-:Y:S02]  /*9ff0*/  @P0 STG.E.U16 desc[UR36][R12.64+0x52], R31 ;  /* 0x0000521f0c000986 */ /* 0x0005e4000c101524 */
.L_x_206:
[----:B------:R-:W-:Y:S05]  /*a000*/  BSYNC B0 ;  /* 0x0000000000007941 */ /* 0x000fea0003800000 */
.L_x_28:
[----:B------:R-:W-:Y:S01]  /*a010*/  ULDC UR4, c[0x0][0xc] ;  /* 0x0000030000047ab9 */ /* 0x000fe20000000800 */
[----:B------:R-:W-:Y:S01]  /*a020*/  ULDC UR5, c[0x0][0x10] ;  /* 0x0000040000057ab9 */ /* 0x000fe20000000800 */
[----:B0-----:R-:W0:Y:S01]  /*a030*/  LDC R3, c[0x0][0x14] ;  /* 0x00000500ff037b82 */ /* 0x001e220000000800 */
[----:B------:R-:W-:Y:S01]  /*a040*/  UIMAD.WIDE.U32 UR4, UR4, UR5, URZ ;  /* 0x00000005040472a5 */ /* 0x000fe2000f8e003f */
[----:B------:R-:W-:Y:S01]  /*a050*/  PRMT R0, RZ, 0x7610, R0 ;  /* 0x00007610ff007816 */ /* 0x000fe20000000000 */
[----:B------:R-:W-:Y:S02]  /*a060*/  IMAD.MOV.U32 R123, RZ, RZ, -0x1 ;  /* 0xffffffffff7b7424 */ /* 0x000fe400078e00ff */
[----:B------:R-:W-:Y:S02]  /*a070*/  IMAD.MOV.U32 R23, RZ, RZ, -0x1 ;  /* 0xffffffffff177424 */ /* 0x000fe400078e00ff */
[----:B0-----:R-:W-:-:S04]  /*a080*/  IMAD.WIDE.U32 R16, R3, UR4, R16 ;  /* 0x0000000403107c25 */ /* 0x001fc8000f8e0010 */
[----:B------:R-:W-:Y:S01]  /*a090*/  IMAD R3, R3, UR5, RZ ;  /* 0x0000000503037c24 */ /* 0x000fe2000f8e02ff */
[----:B------:R-:W-:Y:S02]  /*a0a0*/  ULDC.64 UR4, c[0x0][0x650] ;  /* 0x0001940000047ab9 */ /* 0x000fe40000000a00 */
[----:B------:R-:W-:Y:S01]  /*a0b0*/  ISETP.GE.U32.AND P0, PT, R16, UR4, PT ;  /* 0x0000000410007c0c */ /* 0x000fe2000bf06070 */
[----:B------:R-:W-:-:S05]  /*a0c0*/  IMAD.IADD R17, R17, 0x1, R3 ;  /* 0x0000000111117824 */ /* 0x000fca00078e0203 */
[----:B------:R-:W-:-:S13]  /*a0d0*/  ISETP.GE.U32.AND.EX P0, PT, R17, UR5, PT, P0 ;  /* 0x0000000511007c0c */ /* 0x000fda000bf06100 */
[----:B------:R-:W-:Y:S05]  /*a0e0*/  @P0 BRA `(.L_x_207) ;  /* 0x0000000400640947 */ /* 0x000fea0003800000 */
[----:B--2---:R-:W0:Y:S01]  /*a0f0*/  S2R R12, SR_CTAID.X ;  /* 0x00000000000c7919 */ /* 0x004e220000002500 */
[----:B------:R-:W2:Y:S01]  /*a100*/  LDC.64 R10, c[0x0][0x628] ;  /* 0x00018a00ff0a7b82 */ /* 0x000ea20000000a00 */
[----:B------:R-:W-:Y:S01]  /*a110*/  ULDC UR4, c[0x0][0x150] ;  /* 0x0000540000047ab9 */ /* 0x000fe20000000800 */
[----:B------:R-:W-:Y:S01]  /*a120*/  IMAD.MOV.U32 R8, RZ, RZ, R16 ;  /* 0x000000ffff087224 */ /* 0x000fe200078e0010 */
[----:B------:R-:W0:Y:S01]  /*a130*/  S2R R24, SR_CTAID.Y ;  /* 0x0000000000187919 */ /* 0x000e220000002600 */
[----:B------:R-:W-:-:S04]  /*a140*/  IMAD.MOV.U32 R9, RZ, RZ, R17 ;  /* 0x000000ffff097224 */ /* 0x000fc800078e0011 */
[----:B------:R-:W1:Y:S08]  /*a150*/  LDC R21, c[0x0][0x144] ;  /* 0x00005100ff157b82 */ /* 0x000e700000000800 */
[----:B------:R-:W1:Y:S08]  /*a160*/  LDC R0, c[0x0][0x630] ;  /* 0x00018c00ff007b82 */ /* 0x000e700000000800 */
[----:B------:R-:W1:Y:S01]  /*a170*/  LDC.64 R14, c[0x0][0x620] ;  /* 0x00018800ff0e7b82 */ /* 0x000e620000000a00 */
[----:B--2---:R-:W-:-:S04]  /*a180*/  ISETP.NE.U32.AND P0, PT, R10, RZ, PT ;  /* 0x000000ff0a00720c */ /* 0x004fc80003f05070 */
[----:B------:R-:W-:Y:S02]  /*a190*/  ISETP.NE.AND.EX P0, PT, R11, RZ, PT, P0 ;  /* 0x000000ff0b00720c */ /* 0x000fe40003f05300 */
[----:B0-----:R-:W-:-:S05]  /*a1a0*/  I2FP.F32.U32 R3, R12 ;  /* 0x0000000c00037245 */ /* 0x001fca0000201000 */
[----:B------:R-:W-:-:S04]  /*a1b0*/  FMUL R3, R3, UR4 ;  /* 0x0000000403037c20 */ /* 0x000fc80008400000 */
[----:B------:R0:W2:Y:S02]  /*a1c0*/  F2I.U32.TRUNC.NTZ R20, R3 ;  /* 0x0000000300147305 */ /* 0x0000a4000020f000 */
[----:B------:R-:W-:Y:S05]  /*a1d0*/  @!P0 BRA `(.L_x_208) ;  /* 0x0000000000288947 */ /* 0x000fea0003800000 */
[----:B0-----:R-:W0:Y:S02]  /*a1e0*/  LDC R3, c[0x0][0x634] ;  /* 0x00018d00ff037b82 */ /* 0x001e240000000800 */
        /* <DEDUP_REMOVED lines=9> */
.L_x_208:
[----:B------:R-:W3:Y:S01]  /*a280*/  LDC.64 R28, c[0x0][0x640] ;  /* 0x00019000ff1c7b82 */ /* 0x000ee20000000a00 */
[-CC-:B-1----:R-:W-:Y:S01]  /*a290*/  SHF.R.U64 R23, R8, R0.reuse, R9.reuse ;  /* 0x0000000008177219 */ /* 0x182fe20000001209 */
[----:B--2---:R-:W-:Y:S01]  /*a2a0*/  IMAD.MOV R20, RZ, RZ, -R20 ;  /* 0x000000ffff147224 */ /* 0x004fe200078e0a14 */
[----:B------:R-:W-:Y:S01]  /*a2b0*/  SHF.R.U32.HI R0, RZ, R0, R9 ;  /* 0x00000000ff007219 */ /* 0x000fe20000011609 */
[----:B------:R-:W-:Y:S01]  /*a2c0*/  ULDC UR4, c[0x0][0x154] ;  /* 0x0000550000047ab9 */ /* 0x000fe20000000800 */
[----:B0-----:R-:W-:Y:S01]  /*a2d0*/  IADD3 R3, P0, RZ, -R23, RZ ;  /* 0x80000017ff037210 */ /* 0x001fe20007f1e0ff */
[----:B------:R-:W-:Y:S02]  /*a2e0*/  IMAD R21, R21, R20, R12 ;  /* 0x0000001415157224 */ /* 0x000fe400078e020c */
[----:B------:R-:W0:Y:S01]  /*a2f0*/  LDC R6, c[0x0][0x618] ;  /* 0x00018600ff067b82 */ /* 0x000e220000000800 */
[----:B------:R-:W-:Y:S02]  /*a300*/  IMAD.MOV.U32 R7, RZ, RZ, 0x1 ;  /* 0x00000001ff077424 */ /* 0x000fe400078e00ff */
[----:B------:R-:W-:-:S04]  /*a310*/  IMAD.X R5, RZ, RZ, ~R0, P0 ;  /* 0x000000ffff057224 */ /* 0x000fc800000e0e00 */
[-C--:B------:R-:W-:Y:S01]  /*a320*/  IMAD R0, R5, R14.reuse, RZ ;  /* 0x0000000e05007224 */ /* 0x080fe200078e02ff */
[----:B------:R-:W1:Y:S01]  /*a330*/  LDC R8, c[0x0][0x608] ;  /* 0x00018200ff087b82 */ /* 0x000e620000000800 */
[----:B------:R-:W-:-:S04]  /*a340*/  IMAD.WIDE.U32 R4, R3, R14, R16 ;  /* 0x0000000e03047225 */ /* 0x000fc800078e0010 */
[----:B------:R-:W-:Y:S01]  /*a350*/  IMAD R3, R3, R15, R0 ;  /* 0x0000000f03037224 */ /* 0x000fe200078e0200 */
[----:B------:R-:W-:Y:S02]  /*a360*/  I2FP.F32.U32 R0, R24 ;  /* 0x0000001800007245 */ /* 0x000fe40000201000 */
[----:B------:R-:W2:Y:S01]  /*a370*/  LDC R26, c[0x0][0x658] ;  /* 0x00019600ff1a7b82 */ /* 0x000ea20000000800 */
[----:B------:R-:W-:Y:S01]  /*a380*/  IMAD.IADD R3, R5, 0x1, R3 ;  /* 0x0000000105037824 */ /* 0x000fe200078e0203 */
[----:B---3--:R-:W-:Y:S01]  /*a390*/  ISETP.NE.U32.AND P0, PT, R28, RZ, PT ;  /* 0x000000ff1c00720c */ /* 0x008fe20003f05070 */
[----:B------:R-:W-:Y:S01]  /*a3a0*/  FMUL R0, R0, UR4 ;  /* 0x0000000400007c20 */ /* 0x000fe20008400000 */
[----:B------:R-:W-:Y:S02]  /*a3b0*/  IMAD.MOV.U32 R5, RZ, RZ, -0x1 ;  /* 0xffffffffff057424 */ /* 0x000fe400078e00ff */
[----:B------:R-:W-:Y:S01]  /*a3c0*/  ISETP.NE.AND.EX P0, PT, R29, RZ, PT, P0 ;  /* 0x000000ff1d00720c */ /* 0x000fe20003f05300 */
[----:B------:R3:W2:Y:S01]  /*a3d0*/  F2I.U32.TRUNC.NTZ R13, R0 ;  /* 0x00000000000d7305 */ /* 0x0006a2000020f000 */
[----:B------:R-:W3:Y:S01]  /*a3e0*/  LDC R15, c[0x0][0x148] ;  /* 0x00005200ff0f7b82 */ /* 0x000ee20000000800 */
[----:B0-----:R-:W-:-:S02]  /*a3f0*/  SHF.R.U64 R12, R4, R6, R3 ;  /* 0x00000006040c7219 */ /* 0x001fc40000001203 */
[----:B------:R-:W-:-:S05]  /*a400*/  SHF.R.U32.HI R3, RZ, R6, R3 ;  /* 0x00000006ff037219 */ /* 0x000fca0000011603 */
[----:B------:R-:W0:Y:S01]  /*a410*/  LDC R20, c[0x0][0x600] ;  /* 0x00018000ff147b82 */ /* 0x000e220000000800 */
[-CC-:B-1----:R-:W-:Y:S02]  /*a420*/  SHF.R.U64 R10, R12, R8.reuse, R3.reuse ;  /* 0x000000080c0a7219 */ /* 0x182fe40000001203 */
[----:B------:R-:W-:-:S05]  /*a430*/  SHF.R.U32.HI R3, RZ, R8, R3 ;  /* 0x00000008ff037219 */ /* 0x000fca0000011603 */
[----:B------:R-:W1:Y:S01]  /*a440*/  LDC R27, c[0x0][0x648] ;  /* 0x00019200ff1b7b82 */ /* 0x000e620000000800 */
[-C--:B--2---:R-:W-:Y:S02]  /*a450*/  SHF.L.U32 R4, R5, R26.reuse, RZ ;  /* 0x0000001a05047219 */ /* 0x084fe400000006ff */
[-CC-:B------:R-:W-:Y:S02]  /*a460*/  SHF.R.U64 R14, R10, R26.reuse, R3.reuse ;  /* 0x0000001a0a0e7219 */ /* 0x180fe40000001203 */
[----:B------:R-:W-:Y:S02]  /*a470*/  SHF.R.U32.HI R5, RZ, R26, R3 ;  /* 0x0000001aff057219 */ /* 0x000fe40000011603 */
[----:B------:R-:W-:Y:S01]  /*a480*/  LOP3.LUT R25, RZ, R4, RZ, 0x33, !PT ;  /* 0x00000004ff197212 */ /* 0x000fe200078e33ff */
[----:B------:R-:W2:Y:S01]  /*a490*/  LDC R30, c[0x0][0x638] ;  /* 0x00018e00ff1e7b82 */ /* 0x000ea20000000800 */
[----:B------:R-:W-:Y:S01]  /*a4a0*/  SHF.L.U32 R26, R7, R26, RZ ;  /* 0x0000001a071a7219 */ /* 0x000fe200000006ff */
[----:B------:R-:W-:-:S06]  /*a4b0*/  IMAD.MOV.U32 R4, RZ, RZ, R14 ;  /* 0x000000ffff047224 */ /* 0x000fcc00078e000e */
[----:B------:R-:W0:Y:S01]  /*a4c0*/  LDC R31, c[0x0][0x610] ;  /* 0x00018400ff1f7b82 */ /* 0x000e220000000800 */
[----:B------:R-:W-:Y:S05]  /*a4d0*/  @!P0 BRA `(.L_x_209) ;  /* 0x0000000000288947 */ /* 0x000fea0003800000 */
[----:B------:R-:W4:Y:S02]  /*a4e0*/  LDC R3, c[0x0][0x64c] ;  /* 0x00019300ff037b82 */ /* 0x000f240000000800 */
[----:B----4-:R-:W-:-:S05]  /*a4f0*/  IADD3 R3, P0, R14, R3, RZ ;  /* 0x000000030e037210 */ /* 0x010fca0007f1e0ff */
        /* <DEDUP_REMOVED lines=8> */
.L_x_209:
[----:B------:R-:W-:Y:S01]  /*a580*/  ISETP.NE.AND P0, PT, R2, 0x1, PT ;  /* 0x000000010200780c */ /* 0x000fe20003f05270 */
[----:B0-----:R-:W-:Y:S01]  /*a590*/  VIADD R7, R20, 0xffffffff ;  /* 0xffffffff14077836 */ /* 0x001fe20000000000 */
[----:B-1-3--:R-:W-:Y:S01]  /*a5a0*/  SHF.R.U64 R0, R4, R27, R5 ;  /* 0x0000001b04007219 */ /* 0x00afe20000001205 */
[----:B------:R-:W-:Y:S01]  /*a5b0*/  IMAD.MOV R13, RZ, RZ, -R13 ;  /* 0x000000ffff0d7224 */ /* 0x000fe200078e0a0d */
[----:B------:R-:W-:Y:S01]  /*a5c0*/  LOP3.LUT R5, R10, R25, RZ, 0xc0, !PT ;  /* 0x000000190a057212 */ /* 0x000fe200078ec0ff */
[----:B------:R-:W-:Y:S02]  /*a5d0*/  IMAD.MOV.U32 R4, RZ, RZ, 0x1 ;  /* 0x00000001ff047424 */ /* 0x000fe400078e00ff */
[----:B------:R-:W-:Y:S02]  /*a5e0*/  IMAD.MOV R3, RZ, RZ, -R0 ;  /* 0x000000ffff037224 */ /* 0x000fe400078e0a00 */
[----:B------:R-:W-:Y:S01]  /*a5f0*/  IMAD R6, R26, R0, R5 ;  /* 0x000000001a067224 */ /* 0x000fe200078e0205 */
[----:B------:R-:W-:Y:S01]  /*a600*/  LOP3.LUT R5, R12, R7, RZ, 0xc0, !PT ;  /* 0x000000070c057212 */ /* 0x000fe200078ec0ff */
[----:B--2---:R-:W-:-:S02]  /*a610*/  IMAD R0, R3, R30, R14 ;  /* 0x0000001e03007224 */ /* 0x004fc400078e020e */
[----:B------:R-:W-:Y:S02]  /*a620*/  @P0 IMAD R21, R15, R13, R24 ;  /* 0x0000000d0f150224 */ /* 0x000fe400078e0218 */
[----:B------:R-:W-:Y:S01]  /*a630*/  IMAD R3, R0, R20, R5 ;  /* 0x0000001400037224 */ /* 0x000fe200078e0205 */
[----:B------:R-:W-:Y:S01]  /*a640*/  PRMT R0, R4, 0x7610, R0 ;  /* 0x0000761004007816 */ /* 0x000fe20000000000 */
[----:B------:R-:W-:-:S05]  /*a650*/  IMAD R6, R6, R31, R21 ;  /* 0x0000001f06067224 */ /* 0x000fca00078e0215 */
[----:B------:R-:W-:Y:S02]  /*a660*/  SEL R123, R3, R6, !P0 ;  /* 0x00000006037b7207 */ /* 0x000fe40004000000 */
[----:B------:R-:W-:-:S07]  /*a670*/  SEL R6, R6, R3, !P0 ;  /* 0x0000000306067207 */ /* 0x000fce0004000000 */
.L_x_207:
[----:B------:R-:W-:Y:S01]  /*a680*/  LOP3.LUT P0, RZ, R0, 0xff, RZ, 0xc0, !PT ;  /* 0x000000ff00ff7812 */ /* 0x000fe2000780c0ff */
[----:B------:R-:W-:-:S12]  /*a690*/  IMAD.MOV.U32 R122, RZ, RZ, R6 ;  /* 0x000000ffff7a7224 */ /* 0x000fd800078e0006 */
[----:B------:R-:W-:Y:S05]  /*a6a0*/  @P0 BRA `(.L_x_210) ;  /* 0xffffff6800180947 */ /* 0x000fea000383ffff */
[----:B------:R-:W-:Y:S05]  /*a6b0*/  EXIT ;  /* 0x000000000000794d */ /* 0x000fea0003800000 */
.L_x_3:
[----:B0-----:R-:W-:Y:S01]  /*a6c0*/  ULDC.64 UR4, c[0x0][0x650] ;  /* 0x0001940000047ab9 */ /* 0x001fe20000000a00 */
        /* <DEDUP_REMOVED lines=25> */
.L_x_212:
[--C-:B------:R-:W-:Y:S01]  /*a860*/  SHF.R.U64 R12, R10, R14, R11.reuse ;  /* 0x0000000e0a0c7219 */ /* 0x100fe2000000120b */
[----:B------:R-:W0:Y:S01]  /*a870*/  LDC R22, c[0x0][0x618] ;  /* 0x00018600ff167b82 */ /* 0x000e220000000800 */
[----:B------:R-:W-:Y:S01]  /*a880*/  I2FP.F32.U32 R6, R4 ;  /* 0x0000000400067245 */ /* 0x000fe20000201000 */
[----:B------:R-:W-:Y:S01]  /*a890*/  ULDC UR4, c[0x0][0x150] ;  /* 0x0000540000047ab9 */ /* 0x000fe20000000800 */
[----:B------:R-:W-:Y:S02]  /*a8a0*/  SHF.R.U32.HI R5, RZ, R14, R11 ;  /* 0x0000000eff057219 */ /* 0x000fe4000001160b */
[----:B------:R-:W-:Y:S01]  /*a8b0*/  IADD3 R9, P0, RZ, -R12, RZ ;  /* 0x8000000cff097210 */ /* 0x000fe20007f1e0ff */
[----:B------:R-:W-:Y:S01]  /*a8c0*/  FMUL R11, R6, UR4 ;  /* 0x00000004060b7c20 */ /* 0x000fe20008400000 */
[----:B------:R-:W-:Y:S01]  /*a8d0*/  ULDC UR4, c[0x0][0x154] ;  /* 0x0000550000047ab9 */ /* 0x000fe20000000800 */
[----:B------:R-:W1:Y:S02]  /*a8e0*/  LDC.64 R24, c[0x0][0x640] ;  /* 0x00019000ff187b82 */ /* 0x000e640000000a00 */
[----:B------:R-:W-:-:S02]  /*a8f0*/  IMAD.X R5, RZ, RZ, ~R5, P0 ;  /* 0x000000ffff057224 */ /* 0x000fc400000e0e05 */
[----:B------:R-:W2:Y:S01]  /*a900*/  F2I.U32.TRUNC.NTZ R11, R11 ;  /* 0x0000000b000b7305 */ /* 0x000ea2000020f000 */
[----:B------:R-:W-:-:S03]  /*a910*/  IMAD.WIDE.U32 R6, R9, R20, R16 ;  /* 0x0000001409067225 */ /* 0x000fc600078e0010 */
[----:B------:R-:W3:Y:S01]  /*a920*/  LDC R13, c[0x0][0x144] ;  /* 0x00005100ff0d7b82 */ /* 0x000ee20000000800 */
[----:B------:R-:W-:-:S04]  /*a930*/  IMAD R8, R5, R20, RZ ;  /* 0x0000001405087224 */ /* 0x000fc800078e02ff */
[----:B------:R-:W-:Y:S02]  /*a940*/  IMAD R5, R9, R21, R8 ;  /* 0x0000001509057224 */ /* 0x000fe400078e0208 */
[----:B------:R-:W-:Y:S01]  /*a950*/  IMAD.MOV.U32 R8, RZ, RZ, -0x1 ;  /* 0xffffffffff087424 */ /* 0x000fe200078e00ff */
[----:B------:R-:W4:Y:S01]  /*a960*/  LDC R14, c[0x0][0x608] ;  /* 0x00018200ff0e7b82 */ /* 0x000f220000000800 */
[----:B------:R-:W-:Y:S01]  /*a970*/  IMAD.IADD R5, R7, 0x1, R5 ;  /* 0x0000000107057824 */ /* 0x000fe200078e0205 */
[----:B------:R-:W-:-:S04]  /*a980*/  I2FP.F32.U32 R7, R3 ;  /* 0x0000000300077245 */ /* 0x000fc80000201000 */
[-C--:B0-----:R-:W-:Y:S01]  /*a990*/  SHF.R.U64 R10, R6, R22.reuse, R5 ;  /* 0x00000016060a7219 */ /* 0x081fe20000001205 */
[----:B--2---:R-:W-:Y:S01]  /*a9a0*/  IMAD.MOV R6, RZ, RZ, -R11 ;  /* 0x000000ffff067224 */ /* 0x004fe200078e0a0b */
[----:B------:R-:W0:Y:S01]  /*a9b0*/  LDC R9, c[0x0][0x658] ;  /* 0x00019600ff097b82 */ /* 0x000e220000000800 */
[----:B-1----:R-:W-:Y:S01]  /*a9c0*/  ISETP.NE.U32.AND P0, PT, R24, RZ, PT ;  /* 0x000000ff1800720c */ /* 0x002fe20003f05070 */
[----:B------:R-:W-:Y:S01]  /*a9d0*/  FMUL R7, R7, UR4 ;  /* 0x0000000407077c20 */ /* 0x000fe20008400000 */
[----:B------:R-:W-:Y:S02]  /*a9e0*/  SHF.R.U32.HI R5, RZ, R22, R5 ;  /* 0x00000016ff057219 */ /* 0x000fe40000011605 */
[----:B------:R-:W-:-:S03]  /*a9f0*/  ISETP.NE.AND.EX P0, PT, R25, RZ, PT, P0 ;  /* 0x000000ff1900720c */ /* 0x000fc60003f05300 */
[----:B------:R-:W1:Y:S01]  /*aa00*/  LDC R20, c[0x0][0x148] ;  /* 0x00005200ff147b82 */ /* 0x000e620000000800 */
[----:B---3--:R-:W-:Y:S02]  /*aa10*/  IMAD R23, R13, R6, R4 ;  /* 0x000000060d177224 */ /* 0x008fe400078e0204 */
[----:B------:R-:W-:-:S05]  /*aa20*/  IMAD.MOV.U32 R6, RZ, RZ, 0x1 ;  /* 0x00000001ff067424 */ /* 0x000fca00078e00ff */
[----:B------:R-:W2:Y:S01]  /*aa30*/  LDC R21, c[0x0][0x600] ;  /* 0x00018000ff157b82 */ /* 0x000ea20000000800 */
[-CC-:B----4-:R-:W-:Y:S02]  /*aa40*/  SHF.R.U64 R13, R10, R14.reuse, R5.reuse ;  /* 0x0000000e0a0d7219 */ /* 0x190fe40000001205 */
[----:B------:R-:W-:Y:S02]  /*aa50*/  SHF.R.U32.HI R4, RZ, R14, R5 ;  /* 0x0000000eff047219 */ /* 0x000fe40000011605 */
[----:B------:R3:W4:Y:S03]  /*aa60*/  F2I.U32.TRUNC.NTZ R14, R7 ;  /* 0x00000007000e7305 */ /* 0x000726000020f000 */
[----:B------:R-:W1:Y:S01]  /*aa70*/  LDC R26, c[0x0][0x648] ;  /* 0x00019200ff1a7b82 */ /* 0x000e620000000800 */
[-C--:B0-----:R-:W-:Y:S02]  /*aa80*/  SHF.R.U64 R15, R13, R9.reuse, R4 ;  /* 0x000000090d0f7219 */ /* 0x081fe40000001204 */
[----:B------:R-:W-:-:S02]  /*aa90*/  SHF.L.U32 R8, R8, R9, RZ ;  /* 0x0000000908087219 */ /* 0x000fc400000006ff */
[-C--:B------:R-:W-:Y:S01]  /*aaa0*/  SHF.R.U32.HI R5, RZ, R9.reuse, R4 ;  /* 0x00000009ff057219 */ /* 0x080fe20000011604 */
[----:B------:R-:W-:Y:S01]  /*aab0*/  IMAD.MOV.U32 R4, RZ, RZ, R15 ;  /* 0x000000ffff047224 */ /* 0x000fe200078e000f */
[----:B------:R-:W-:Y:S01]  /*aac0*/  SHF.L.U32 R22, R6, R9, RZ ;  /* 0x0000000906167219 */ /* 0x000fe200000006ff */
[----:B------:R-:W0:Y:S01]  /*aad0*/  LDC R27, c[0x0][0x638] ;  /* 0x00018e00ff1b7b82 */ /* 0x000e220000000800 */
[----:B------:R-:W-:-:S07]  /*aae0*/  LOP3.LUT R28, RZ, R8, RZ, 0x33, !PT ;  /* 0x00000008ff1c7212 */ /* 0x000fce00078e33ff */
        /* <DEDUP_REMOVED lines=12> */
.L_x_213:
[----:B------:R-:W-:Y:S01]  /*abb0*/  ISETP.NE.AND P0, PT, R2, 0x1, PT ;  /* 0x000000010200780c */ /* 0x000fe20003f05270 */
[----:B--2---:R-:W-:Y:S01]  /*abc0*/  VIADD R7, R21, 0xffffffff ;  /* 0xffffffff15077836 */ /* 0x004fe20000000000 */
[----:B-1----:R-:W-:Y:S01]  /*abd0*/  SHF.R.U64 R5, R4, R26, R5 ;  /* 0x0000001a04057219 */ /* 0x002fe20000001205 */
[----:B------:R-:W-:Y:S01]  /*abe0*/  IMAD.MOV R14, RZ, RZ, -R14 ;  /* 0x000000ffff0e7224 */ /* 0x000fe200078e0a0e */
[----:B------:R-:W-:Y:S01]  /*abf0*/  LOP3.LUT R4, R13, R28, RZ, 0xc0, !PT ;  /* 0x0000001c0d047212 */ /* 0x000fe200078ec0ff */
[----:B------:R-:W-:Y:S01]  /*ac00*/  IMAD.MOV.U32 R8, RZ, RZ, R12 ;  /* 0x000000ffff087224 */ /* 0x000fe200078e000c */
[----:B------:R-:W-:Y:S01]  /*ac10*/  LOP3.LUT R10, R10, R7, RZ, 0xc0, !PT ;  /* 0x000000070a0a7212 */ /* 0x000fe200078ec0ff */
[----:B------:R-:W-:Y:S02]  /*ac20*/  IMAD.MOV R6, RZ, RZ, -R5 ;  /* 0x000000ffff067224 */ /* 0x000fe400078e0a05 */
[----:B------:R-:W-:-:S04]  /*ac30*/  IMAD R4, R22, R5, R4 ;  /* 0x0000000516047224 */ /* 0x000fc800078e0204 */
[----:B------:R-:W-:Y:S02]  /*ac40*/  @P0 IMAD R23, R20, R14, R3 ;  /* 0x0000000e14170224 */ /* 0x000fe400078e0203 */
[----:B0-----:R-:W-:Y:S02]  /*ac50*/  IMAD R3, R6, R27, R15 ;  /* 0x0000001b06037224 */ /* 0x001fe400078e020f */
[----:B------:R-:W-:Y:S02]  /*ac60*/  IMAD R7, R4, R29, R23 ;  /* 0x0000001d04077224 */ /* 0x000fe400078e0217 */
[----:B------:R-:W-:Y:S02]  /*ac70*/  IMAD R4, R3, R21, R10 ;  /* 0x0000001503047224 */ /* 0x000fe400078e020a */
[----:B------:R-:W-:-:S03]  /*ac80*/  IMAD.MOV.U32 R6, RZ, RZ, 0x1 ;  /* 0x00000001ff067424 */ /* 0x000fc600078e00ff */
[----:B------:R-:W-:Y:S02]  /*ac90*/  SEL R9, R4, R7, !P0 ;  /* 0x0000000704097207 */ /* 0x000fe40004000000 */
[----:B------:R-:W-:-:S07]  /*aca0*/  SEL R7, R7, R4, !P0 ;  /* 0x0000000407077207 */ /* 0x000fce0004000000 */
.L_x_211:
[----:B------:R-:W-:-:S08]  /*acb0*/  NOP ;  /* 0x0000000000007918 */ /* 0x000fd00000000000 */
[----:B------:R-:W0:-:S00]  /*acc0*/  USETMAXREG.DEALLOC.CTAPOOL 0x28 ;  /* 0x00000028000079c8 */ /* 0x000e0000080e0500 */
[----:B0-----:R-:W-:-:S13]  /*acd0*/  ISETP.NE.AND P0, PT, R0, RZ, PT ;  /* 0x000000ff0000720c */ /* 0x001fda0003f05270 */
[----:B------:R-:W-:Y:S05]  /*ace0*/  @P0 EXIT ;  /* 0x000000000000094d */ /* 0x000fea0003800000 */
[----:B------:R-:W-:Y:S01]  /*acf0*/  LOP3.LUT P0, RZ, R6, 0xff, RZ, 0xc0, !PT ;  /* 0x000000ff06ff7812 */ /* 0x000fe2000780c0ff */
[----:B------:R-:W-:Y:S02]  /*ad00*/  IMAD.MOV.U32 R0, RZ, RZ, 0x1 ;  /* 0x00000001ff007424 */ /* 0x000fe400078e00ff */
[----:B------:R-:W-:-:S10]  /*ad10*/  IMAD.MOV.U32 R12, RZ, RZ, RZ ;  /* 0x000000ffff0c7224 */ /* 0x000fd400078e00ff */
[----:B------:R-:W-:Y:S05]  /*ad20*/  @!P0 BRA `(.L_x_214) ;  /* 0x0000000c00308947 */ /* 0x000fea0003800000 */
[----:B------:R-:W0:Y:S01]  /*ad30*/  LDC R0, c[0x0][0x28c] ;  /* 0x0000a300ff007b82 */ /* 0x000e220000000800 */
[----:B------:R-:W-:Y:S01]  /*ad40*/  ULDC UR5, c[0x0][0x600] ;  /* 0x0001800000057ab9 */ /* 0x000fe20000000800 */
[----:B------:R-:W-:Y:S01]  /*ad50*/  ULDC UR4, c[0x0][0xc] ;  /* 0x0000030000047ab9 */ /* 0x000fe20000000800 */
[----:B------:R-:W-:Y:S01]  /*ad60*/  UIADD3 UR16, UR5, -0x1, URZ ;  /* 0xffffffff05107890 */ /* 0x000fe2000fffe03f */
[C---:B------:R-:W-:Y:S01]  /*ad70*/  LOP3.LUT P2, RZ, R18.reuse, 0x7f, RZ, 0xc0, !PT ;  /* 0x0000007f12ff7812 */ /* 0x040fe2000784c0ff */
[----:B------:R-:W-:Y:S01]  /*ad80*/  ULDC UR6, c[0x0][0x658] ;  /* 0x0001960000067ab9 */ /* 0x000fe20000000800 */
[----:B------:R-:W-:Y:S01]  /*ad90*/  ULDC UR5, c[0x0][0x10] ;  /* 0x0000040000057ab9 */ /* 0x000fe20000000800 */
[----:B------:R-:W-:Y:S01]  /*ada0*/  UMOV UR7, 0xffffffff ;  /* 0xffffffff00077882 */ /* 0x000fe20000000000 */
[----:B------:R-:W-:Y:S01]  /*adb0*/  UMOV UR8, 0x1 ;  /* 0x0000000100087882 */ /* 0x000fe20000000000 */
[----:B------:R-:W-:Y:S01]  /*adc0*/  UIMAD.WIDE.U32 UR4, UR4, UR5, URZ ;  /* 0x00000005040472a5 */ /* 0x000fe2000f8e003f */
[----:B------:R-:W-:Y:S01]  /*add0*/  LOP3.LUT P0, RZ, R18, 0x1f, RZ, 0xc0, !PT ;  /* 0x0000001f12ff7812 */ /* 0x000fe2000780c0ff */
[----:B------:R-:W-:Y:S01]  /*ade0*/  USHF.L.U32 UR7, UR7, UR6, URZ ;  /* 0x0000000607077299 */ /* 0x000fe2000800063f */
[----:B------:R-:W-:Y:S01]  /*adf0*/  BSSY B0, `(.L_x_214) ;  /* 0x00000bf000007945 */ /* 0x000fe20003800000 */
[----:B------:R-:W-:Y:S01]  /*ae00*/  USHF.L.U32 UR18, UR8, UR6, URZ ;  /* 0x0000000608127299 */ /* 0x000fe2000800063f */
[----:B------:R-:W-:Y:S01]  /*ae10*/  IMAD.MOV.U32 R13, RZ, RZ, 0x1 ;  /* 0x00000001ff0d7424 */ /* 0x000fe200078e00ff */
[----:B------:R-:W-:Y:S01]  /*ae20*/  LOP3.LUT R11, R19, 0x2, RZ, 0xfc, !PT ;  /* 0x00000002130b7812 */ /* 0x000fe200078efcff */
[----:B------:R-:W-:Y:S01]  /*ae30*/  ULDC UR6, c[0x0][0x14] ;  /* 0x0000050000067ab9 */ /* 0x000fe20000000800 */
[----:B------:R-:W-:Y:S01]  /*ae40*/  PLOP3.LUT P0, PT, P0, P2, PT, 0x8a, 0x0 ;  /* 0x000000000000781c */ /* 0x000fe20000705172 */
[----:B------:R-:W-:Y:S01]  /*ae50*/  UIMAD.WIDE.U32 UR20, UR4, UR6, URZ ;  /* 0x00000006041472a5 */ /* 0x000fe2000f8e003f */
[----:B------:R-:W-:Y:S01]  /*ae60*/  IMAD.MOV.U32 R12, RZ, RZ, RZ ;  /* 0x000000ffff0c7224 */ /* 0x000fe200078e00ff */
[----:B------:R-:W-:-:S02]  /*ae70*/  UIMAD UR13, UR5, UR6, URZ ;  /* 0x00000006050d72a4 */ /* 0x000fc4000f8e023f */
[----:B------:R-:W-:Y:S01]  /*ae80*/  ULOP3.LUT UR17, URZ, UR7, URZ, 0x33, !UPT ;  /* 0x000000073f117292 */ /* 0x000fe2000f8e333f */
[----:B0-----:R-:W-:Y:S01]  /*ae90*/  VIADD R0, R0, 0x3f ;  /* 0x0000003f00007836 */ /* 0x001fe20000000000 */
[----:B------:R-:W-:Y:S01]  /*aea0*/  UIADD3 UR13, UR21, UR13, URZ ;  /* 0x0000000d150d7290 */ /* 0x000fe2000fffe03f */
[----:B------:R-:W-:-:S03]  /*aeb0*/  ULDC.64 UR22, c[0x0][0x198] ;  /* 0x0000660000167ab9 */ /* 0x000fc60000000a00 */
[----:B------:R-:W-:-:S04]  /*aec0*/  SHF.R.S32.HI R3, RZ, 0x1f, R0 ;  /* 0x0000001fff037819 */ /* 0x000fc80000011400 */
[----:B------:R-:W-:Y:S01]  /*aed0*/  LEA.HI R3, R3, R0, RZ, 0x6 ;  /* 0x0000000003037211 */ /* 0x000fe200078f30ff */
[----:B------:R-:W-:-:S03]  /*aee0*/  IMAD.MOV.U32 R0, RZ, RZ, 0x1 ;  /* 0x00000001ff007424 */ /* 0x000fc600078e00ff */
[----:B------:R-:W-:-:S05]  /*aef0*/  SHF.R.S32.HI R3, RZ, 0x6, R3 ;  /* 0x00000006ff037819 */ /* 0x000fca0000011403 */
[----:B------:R-:W-:-:S07]  /*af00*/  VIADD R10, R3, 0x1 ;  /* 0x00000001030a7836 */ /* 0x000fce0000000000 */
.L_x_226:
[----:B------:R-:W-:-:S03]  /*af10*/  UMOV UR4, 0xffffffff ;  /* 0xffffffff00047882 */ /* 0x000fc60000000000 */
[----:B------:R-:W-:Y:S05]  /*af20*/  BRA.DIV UR4, `(.L_x_215) ;  /* 0x0000000e04787947 */ /* 0x000fea000b800000 */
[----:B------:R-:W-:-:S13]  /*af30*/  ELECT P6, URZ, PT ;  /* 0x00000000003f782f */ /* 0x000fda00038c0000 */
.L_x_236:
[----:B------:R-:W0:Y:S01]  /*af40*/  LDC R4, c[0x0][0x28c] ;  /* 0x0000a300ff047b82 */ /* 0x000e220000000800 */
[----:B------:R-:W-:Y:S01]  /*af50*/  BSSY B1, `(.L_x_216) ;  /* 0x0000037000017945 */ /* 0x000fe20003800000 */
[----:B0-----:R-:W-:-:S13]  /*af60*/  ISETP.LT.OR P6, PT, R4, 0x1, !P6 ;  /* 0x000000010400780c */ /* 0x001fda00077c1670 */
[----:B------:R-:W-:Y:S05]  /*af70*/  @P6 BRA `(.L_x_217) ;  /* 0x0000000000d06947 */ /* 0x000fea0003800000 */
[----:B------:R-:W-:Y:S02]  /*af80*/  IMAD R15, R9, 0x30, RZ ;  /* 0x00000030090f7824 */ /* 0x000fe400078e02ff */
[----:B------:R-:W-:Y:S02]  /*af90*/  IMAD.SHL.U32 R18, R7, 0x200, RZ ;  /* 0x0000020007127824 */ /* 0x000fe400078e00ff */
[----:B------:R-:W-:Y:S02]  /*afa0*/  IMAD.MOV.U32 R20, RZ, RZ, RZ ;  /* 0x000000ffff147224 */ /* 0x000fe400078e00ff */
[----:B------:R-:W-:Y:S02]  /*afb0*/  IMAD.MOV.U32 R4, RZ, RZ, R10 ;  /* 0x000000ffff047224 */ /* 0x000fe400078e000a */
[----:B------:R-:W-:Y:S02]  /*afc0*/  IMAD.MOV.U32 R5, RZ, RZ, R0 ;  /* 0x000000ffff057224 */ /* 0x000fe400078e0000 */
[----:B------:R-:W-:-:S07]  /*afd0*/  IMAD.MOV.U32 R6, RZ, RZ, R12 ;  /* 0x000000ffff067224 */ /* 0x000fce00078e000c */
.L_x_221:
[----:B------:R-:W0:Y:S01]  /*afe0*/  S2R R14, SR_CgaCtaId ;  /* 0x00000000000e7919 */ /* 0x000e220000008800 */
[----:B------:R-:W-:Y:S01]  /*aff0*/  MOV R7, 0x400 ;  /* 0x0000040000077802 */ /* 0x000fe20000000f00 */
[----:B------:R-:W1:Y:S03]  /*b000*/  @!P2 LDC R9, c[0x0][0x500] ;  /* 0x00014000ff09ab82 */ /* 0x000e660000000800 */
[----:B0-----:R-:W-:Y:S02]  /*b010*/  LEA R21, R14, R7, 0x18 ;  /* 0x000000070e157211 */ /* 0x001fe400078ec0ff */
[----:B------:R-:W-:-:S03]  /*b020*/  SHF.L.U32 R7, R5, 0x1f, RZ ;  /* 0x0000001f05077819 */ /* 0x000fc600000006ff */
[----:B------:R-:W-:-:S04]  /*b030*/  IMAD R14, R6, 0x8, R21 ;  /* 0x00000008060e7824 */ /* 0x000fc800078e0215 */
[----:B------:R-:W0:Y:S02]  /*b040*/  SYNCS.PHASECHK.TRANS64.TRYWAIT P1, [R14+URZ+0x18], R7 ;  /* 0x000018070e0075a7 */ /* 0x000e24000802017f */
[----:B01----:R-:W-:Y:S05]  /*b050*/  @!P1 BRA `(.L_x_218) ;  /* 0x0000000c004c9947 */ /* 0x003fea0003800000 */
.L_x_237:
[----:B0-----:R-:W-:Y:S01]  /*b060*/  PRMT R7, R11, 0x9910, RZ ;  /* 0x000099100b077816 */ /* 0x001fe200000000ff */
[----:B------:R0:W-:Y:S03]  /*b070*/  @!P2 SYNCS.ARRIVE.TRANS64 RZ, [R14+URZ], R9 ;  /* 0x000000090effa9a7 */ /* 0x0001e6000800003f */
[----:B------:R-:W-:-:S13]  /*b080*/  ISETP.NE.AND P1, PT, R7, 0x2, PT ;  /* 0x000000020700780c */ /* 0x000fda0003f25270 */
[----:B0-----:R-:W-:Y:S05]  /*b090*/  @P1 BRA `(.L_x_219) ;  /* 0x0000000000041947 */ /* 0x001fea0003800000 */
[----:B------:R-:W-:Y:S01]  /*b0a0*/  BPT.TRAP 0x1 ;  /* 0x000000040000795c */ /* 0x000fe20000300000 */
.L_x_219:
[----:B------:R-:W-:Y:S05]  /*b0b0*/  @P0 BRA `(.L_x_220) ;  /* 0x0000000000040947 */ /* 0x000fea0003800000 */
[----:B------:R-:W-:Y:S01]  /*b0c0*/  BPT.TRAP 0x1 ;  /* 0x000000040000795c */ /* 0x000fe20000300000 */
.L_x_220:
[--C-:B------:R-:W-:Y:S01]  /*b0d0*/  IMAD R7, R6, 0x10000, R21.reuse ;  /* 0x0001000006077824 */ /* 0x100fe200078e0215 */
[----:B------:R-:W-:Y:S01]  /*b0e0*/  R2UR UR9, R14 ;  /* 0x000000000e0972ca */ /* 0x000fe200000e0000 */
[----:B------:R-:W-:Y:S01]  /*b0f0*/  IMAD R21, R6, 0x1800, R21 ;  /* 0x0000180006157824 */ /* 0x000fe200078e0215 */
[----:B------:R-:W-:Y:S01]  /*b100*/  UIADD3 UR4, UP0, UR22, 0xf0, URZ ;  /* 0x000000f016047890 */ /* 0x000fe2000ff1e03f */
[----:B------:R-:W-:Y:S01]  /*b110*/  VIADD R4, R4, 0xffffffff ;  /* 0xffffffff04047836 */ /* 0x000fe20000000000 */
[----:B------:R-:W-:Y:S01]  /*b120*/  R2UR UR5, R7 ;  /* 0x00000000070572ca */ /* 0x000fe200000e0000 */
[----:B------:R-:W-:Y:S01]  /*b130*/  UIADD3 UR24, UP1, UR22, 0x1f0, URZ ;  /* 0x000001f016187890 */ /* 0x000fe2000ff3e03f */
[----:B------:R-:W-:Y:S01]  /*b140*/  R2UR UR8, R21 ;  /* 0x00000000150872ca */ /* 0x000fe200000e0000 */
[----:B------:R-:W-:Y:S01]  /*b150*/  VIADD R6, R6, 0x1 ;  /* 0x0000000106067836 */ /* 0x000fe20000000000 */
[----:B------:R-:W-:Y:S01]  /*b160*/  R2UR UR11, R18 ;  /* 0x00000000120b72ca */ /* 0x000fe200000e0000 */
[----:B------:R-:W-:Y:S01]  /*b170*/  UIADD3.X UR25, URZ, UR23, URZ, UP1, !UPT ;  /* 0x000000173f197290 */ /* 0x000fe20008ffe43f */
[----:B------:R-:W-:Y:S01]  /*b180*/  R2UR UR10, R20 ;  /* 0x00000000140a72ca */ /* 0x000fe200000e0000 */
[----:B------:R-:W-:Y:S01]  /*b190*/  UMOV UR6, 0x0 ;  /* 0x0000000000067882 */ /* 0x000fe20000000000 */
[----:B------:R-:W-:Y:S01]  /*b1a0*/  R2UR UR12, R8 ;  /* 0x00000000080c72ca */ /* 0x000fe200000e0000 */
[----:B------:R-:W-:Y:S01]  /*b1b0*/  UMOV UR7, 0x10000000 ;  /* 0x1000000000077882 */ /* 0x000fe20000000000 */
[----:B------:R-:W-:Y:S01]  /*b1c0*/  R2UR UR19, R15 ;  /* 0x000000000f1372ca */ /* 0x000fe200000e0000 */
[----:B------:R-:W-:Y:S01]  /*b1d0*/  VIADD R20, R20, 0x40 ;  /* 0x0000004014147836 */ /* 0x000fe20000000000 */
[----:B------:R-:W-:Y:S01]  /*b1e0*/  ISETP.GT.AND P3, PT, R4, 0x1, PT ;  /* 0x000000010400780c */ /* 0x000fe20003f64270 */
[----:B------:R-:W-:Y:S01]  /*b1f0*/  UIADD3 UR14, UR5, 0x100, URZ ;  /* 0x00000100050e7890 */ /* 0x000fe2000fffe03f */
[----:B------:R-:W-:Y:S01]  /*b200*/  ISETP.NE.AND P1, PT, R6, 0x3, PT ;  /* 0x000000030600780c */ /* 0x000fe20003f25270 */
[----:B------:R-:W-:-:S02]  /*b210*/  UIADD3.X UR5, URZ, UR23, URZ, UP0, !UPT ;  /* 0x000000173f057290 */ /* 0x000fc400087fe43f */
[----:B------:R-:W-:Y:S01]  /*b220*/  UIADD3 UR15, UR8, 0x30100, URZ ;  /* 0x00030100080f7890 */ /* 0x000fe2000fffe03f */
[----:B------:R-:W-:Y:S02]  /*b230*/  SEL R14, RZ, 0x1, P1 ;  /* 0x00000001ff0e7807 */ /* 0x000fe40000800000 */
[----:B------:R-:W-:Y:S01]  /*b240*/  UMOV UR8, UR14 ;  /* 0x0000000e00087c82 */ /* 0x000fe20008000000 */
[----:B------:R-:W-:Y:S02]  /*b250*/  SEL R6, R6, RZ, P1 ;  /* 0x000000ff06067207 */ /* 0x000fe40000800000 */
[----:B------:R-:W-:Y:S01]  /*b260*/  LOP3.LUT R5, R5, R14, RZ, 0x3c, !PT ;  /* 0x0000000e05057212 */ /* 0x000fe200078e3cff */
[----:B------:R0:W-:Y:S02]  /*b270*/  UTMALDG.3D [UR8], [UR4], desc[UR6] ;  /* 0x00000608040075b4 */ /* 0x0001e40008011000 */
[----:B0-----:R-:W-:Y:S01]  /*b280*/  UMOV UR8, UR15 ;  /* 0x0000000f00087c82 */ /* 0x001fe20008000000 */
[----:B------:R-:W-:-:S02]  /*b290*/  UMOV UR11, UR19 ;  /* 0x00000013000b7c82 */ /* 0x000fc40008000000 */
[----:B------:R0:W-:Y:S02]  /*b2a0*/  UTMALDG.3D [UR8], [UR24], desc[UR6] ;  /* 0x00000608180075b4 */ /* 0x0001e40008011000 */
[----:B0-----:R-:W-:Y:S05]  /*b2b0*/  @P3 BRA `(.L_x_221) ;  /* 0xfffffffc00483947 */ /* 0x001fea000383ffff */
.L_x_217:
[----:B------:R-:W-:Y:S05]  /*b2c0*/  BSYNC B1 ;  /* 0x0000000000017941 */ /* 0x000fea0003800000 */
.L_x_216:
[----:B------:R-:W-:Y:S01]  /*b2d0*/  LOP3.LUT P3, RZ, R13, 0xff, RZ, 0xc0, !PT ;  /* 0x000000ff0dff7812 */ /* 0x000fe2000786c0ff */
[----:B------:R-:W-:Y:S01]  /*b2e0*/  IMAD.IADD R12, R3, 0x1, R12 ;  /* 0x00000001030c7824 */ /* 0x000fe200078e020c */
[----:B------:R-:W-:Y:S01]  /*b2f0*/  IADD3 R16, P4, R16, UR20, RZ ;  /* 0x0000001410107c10 */ /* 0x000fe2000ff9e0ff */
[----:B------:R-:W-:Y:S01]  /*b300*/  ULDC.64 UR4, c[0x0][0x650] ;  /* 0x0001940000047ab9 */ /* 0x000fe20000000a00 */
[----:B------:R-:W-:Y:S01]  /*b310*/  BSSY B1, `(.L_x_222) ;  /* 0x000006a000017945 */ /* 0x000fe20003800000 */
[----:B------:R-:W-:Y:S01]  /*b320*/  IMAD.MOV.U32 R9, RZ, RZ, -0x1 ;  /* 0xffffffffff097424 */ /* 0x000fe200078e00ff */
[----:B------:R-:W-:Y:S01]  /*b330*/  ISETP.GT.U32.AND P1, PT, R12, 0x2, PT ;  /* 0x000000020c00780c */ /* 0x000fe20003f24070 */
[----:B------:R-:W-:Y:S01]  /*b340*/  IMAD.MOV.U32 R8, RZ, RZ, -0x1 ;  /* 0xffffffffff087424 */ /* 0x000fe200078e00ff */
[----:B------:R-:W-:Y:S02]  /*b350*/  IADD3.X R17, R17, UR13, RZ, P4, !PT ;  /* 0x0000000d11117c10 */ /* 0x000fe4000a7fe4ff */
[----:B------:R-:W-:-:S02]  /*b360*/  ISETP.LT.U32.AND P1, PT, R3, 0x3, P1 ;  /* 0x000000030300780c */ /* 0x000fc40000f21070 */
[----:B------:R-:W-:Y:S01]  /*b370*/  PRMT R13, RZ, 0x7610, R13 ;  /* 0x00007610ff0d7816 */ /* 0x000fe2000000000d */
[----:B------:R-:W0:Y:S01]  /*b380*/  @P3 S2R R5, SR_CgaCtaId ;  /* 0x0000000000053919 */ /* 0x000e220000008800 */
[----:B------:R-:W-:-:S04]  /*b390*/  @P3 MOV R4, 0x400 ;  /* 0x0000040000043802 */ /* 0x000fc80000000f00 */
[----:B0-----:R-:W-:Y:S01]  /*b3a0*/  @P3 LEA R6, R5, R4, 0x18 ;  /* 0x0000000405063211 */ /* 0x001fe200078ec0ff */
[----:B------:R-:W-:-:S03]  /*b3b0*/  IMAD.WIDE.U32 R4, R12, -0x55555555, RZ ;  /* 0xaaaaaaab0c047825 */ /* 0x000fc600078e00ff */
[----:B------:R0:W-:Y:S01]  /*b3c0*/  @P3 SYNCS.ARRIVE.TRANS64.A1T0 RZ, [R6+URZ+0x48], RZ ;  /* 0x000048ff06ff39a7 */ /* 0x0001e2000810003f */
[----:B------:R-:W-:Y:S02]  /*b3d0*/  ISETP.GE.U32.AND P3, PT, R3, 0x3, PT ;  /* 0x000000030300780c */ /* 0x000fe40003f66070 */
[----:B------:R-:W-:Y:S02]  /*b3e0*/  SHF.R.U32.HI R7, RZ, 0x1, R5 ;  /* 0x00000001ff077819 */ /* 0x000fe40000011605 */
[----:B------:R-:W-:Y:S02]  /*b3f0*/  SEL R5, RZ, 0x1, !P1 ;  /* 0x00000001ff057807 */ /* 0x000fe40004800000 */
[----:B------:R-:W-:Y:S01]  /*b400*/  ISETP.GE.U32.AND P1, PT, R16, UR4, PT ;  /* 0x0000000410007c0c */ /* 0x000fe2000bf26070 */
[----:B------:R-:W-:Y:S01]  /*b410*/  IMAD R12, R7, -0x3, R12 ;  /* 0xfffffffd070c7824 */ /* 0x000fe200078e020c */
[----:B------:R-:W-:Y:S02]  /*b420*/  LOP3.LUT R0, R0, R5, RZ, 0x3c, !PT ;  /* 0x0000000500007212 */ /* 0x000fe400078e3cff */
[----:B------:R-:W-:-:S02]  /*b430*/  ISETP.GE.U32.AND.EX P1, PT, R17, UR5, PT, P1 ;  /* 0x0000000511007c0c */ /* 0x000fc4000bf26110 */
[----:B------:R-:W-:Y:S02]  /*b440*/  PRMT R4, RZ, 0x7610, R4 ;  /* 0x00007610ff047816 */ /* 0x000fe40000000004 */
[----:B------:R-:W-:Y:S01]  /*b450*/  @P3 LOP3.LUT R0, R0, 0x1, R7, 0x78, !PT ;  /* 0x0000000100003812 */ /* 0x000fe200078e7807 */
[----:B------:R-:W-:-:S08]  /*b460*/  IMAD.MOV.U32 R7, RZ, RZ, -0x1 ;  /* 0xffffffffff077424 */ /* 0x000fd000078e00ff */
[----:B0-----:R-:W-:Y:S05]  /*b470*/  @P1 BRA `(.L_x_223) ;  /* 0x00000004004c1947 */ /* 0x001fea0003800000 */
[----:B------:R-:W-:Y:S01]  /*b480*/  ULDC.64 UR4, c[0x0][0x628] ;  /* 0x00018a0000047ab9 */ /* 0x000fe20000000a00 */
[----:B------:R-:W0:Y:S01]  /*b490*/  S2R R15, SR_CTAID.X ;  /* 0x00000000000f7919 */ /* 0x000e220000002500 */
[----:B------:R-:W-:Y:S01]  /*b4a0*/  ISETP.NE.U32.AND P1, PT, RZ, UR4, PT ;  /* 0x00000004ff007c0c */ /* 0x000fe2000bf25070 */
[----:B------:R-:W-:Y:S01]  /*b4b0*/  ULDC UR7, c[0x0][0x630] ;  /* 0x00018c0000077ab9 */ /* 0x000fe20000000800 */
[----:B------:R-:W-:Y:S01]  /*b4c0*/  IMAD.MOV.U32 R4, RZ, RZ, R16 ;  /* 0x000000ffff047224 */ /* 0x000fe200078e0010 */
[----:B------:R-:W1:Y:S01]  /*b4d0*/  S2R R14, SR_CTAID.Y ;  /* 0x00000000000e7919 */ /* 0x000e620000002600 */
[----:B------:R-:W-:Y:S01]  /*b4e0*/  ISETP.NE.AND.EX P1, PT, RZ, UR5, PT, P1 ;  /* 0x00000005ff007c0c */ /* 0x000fe2000bf25310 */
[----:B------:R-:W-:-:S12]  /*b4f0*/  IMAD.MOV.U32 R5, RZ, RZ, R17 ;  /* 0x000000ffff057224 */ /* 0x000fd800078e0011 */
[----:B------:R-:W-:Y:S05]  /*b500*/  @!P1 BRA `(.L_x_224) ;  /* 0x0000000000289947 */ /* 0x000fea0003800000 */
[----:B------:R-:W-:Y:S02]  /*b510*/  ULDC UR6, c[0x0][0x634] ;  /* 0x00018d0000067ab9 */ /* 0x000fe40000000800 */
[----:B------:R-:W-:-:S05]  /*b520*/  IADD3 R9, P1, R16, UR6, RZ ;  /* 0x0000000610097c10 */ /* 0x000fca000ff3e0ff */
[----:B------:R-:W-:-:S04]  /*b530*/  IMAD.X R21, RZ, RZ, R17, P1 ;  /* 0x000000ffff157224 */ /* 0x000fc800008e0611 */
[----:B------:R-:W-:-:S04]  /*b540*/  IMAD.WIDE.U32 R6, R21, UR4, RZ ;  /* 0x0000000415067c25 */ /* 0x000fc8000f8e00ff */
[----:B------:R-:W-:-:S04]  /*b550*/  IMAD.WIDE.U32 R6, P1, R9, UR5, R6 ;  /* 0x0000000509067c25 */ /* 0x000fc8000f820006 */
[----:B------:R-:W-:-:S04]  /*b560*/  IMAD.WIDE.U32 R8, R9, UR4, RZ ;  /* 0x0000000409087c25 */ /* 0x000fc8000f8e00ff */
[----:B------:R-:W-:Y:S01]  /*b570*/  IMAD.X R5, RZ, RZ, RZ, P1 ;  /* 0x000000ffff057224 */ /* 0x000fe200008e06ff */
[----:B------:R-:W-:Y:S01]  /*b580*/  IADD3 RZ, P1, R9, R6, RZ ;  /* 0x0000000609ff7210 */ /* 0x000fe20007f3e0ff */
[----:B------:R-:W-:-:S04]  /*b590*/  IMAD.MOV.U32 R4, RZ, RZ, R7 ;  /* 0x000000ffff047224 */ /* 0x000fc800078e0007 */
[----:B------:R-:W-:-:S08]  /*b5a0*/  IMAD.WIDE.U32.X R4, R21, UR5, R4, P1 ;  /* 0x0000000515047c25 */ /* 0x000fd000088e0404 */
.L_x_224:
[--C-:B------:R-:W-:Y:S01]  /*b5b0*/  SHF.R.U64 R8, R4, UR7, R5.reuse ;  /* 0x0000000704087c19 */ /* 0x100fe20008001205 */
[----:B------:R-:W-:Y:S01]  /*b5c0*/  ULDC.64 UR4, c[0x0][0x620] ;  /* 0x0001880000047ab9 */ /* 0x000fe20000000a00 */
[----:B------:R-:W-:Y:S01]  /*b5d0*/  SHF.R.U32.HI R4, RZ, UR7, R5 ;  /* 0x00000007ff047c19 */ /* 0x000fe20008011605 */
[----:B------:R-:W2:Y:S01]  /*b5e0*/  LDC R24, c[0x0][0x144] ;  /* 0x00005100ff187b82 */ /* 0x000ea20000000800 */
[----:B------:R-:W-:Y:S01]  /*b5f0*/  IADD3 R7, P1, RZ, -R8, RZ ;  /* 0x80000008ff077210 */ /* 0x000fe20007f3e0ff */
[----:B------:R-:W-:Y:S01]  /*b600*/  ULDC.64 UR8, c[0x0][0x640] ;  /* 0x0001900000087ab9 */ /* 0x000fe20000000a00 */
[----:B0-----:R-:W-:Y:S01]  /*b610*/  I2FP.F32.U32 R9, R15 ;  /* 0x0000000f00097245 */ /* 0x001fe20000201000 */
[----:B------:R-:W-:Y:S02]  /*b620*/  ULDC UR6, c[0x0][0x608] ;  /* 0x0001820000067ab9 */ /* 0x000fe40000000800 */
[----:B------:R-:W-:Y:S01]  /*b630*/  IMAD.X R4, RZ, RZ, ~R4, P1 ;  /* 0x000000ffff047224 */ /* 0x000fe200008e0e04 */
[----:B------:R-:W-:Y:S01]  /*b640*/  ISETP.NE.U32.AND P1, PT, RZ, UR8, PT ;  /* 0x00000008ff007c0c */ /* 0x000fe2000bf25070 */
[----:B------:R-:W0:Y:S02]  /*b650*/  LDC R21, c[0x0][0x148] ;  /* 0x00005200ff157b82 */ /* 0x000e240000000800 */
[----:B------:R-:W-:Y:S01]  /*b660*/  IMAD R6, R4, UR4, RZ ;  /* 0x0000000404067c24 */ /* 0x000fe2000f8e02ff */
[----:B------:R-:W-:Y:S01]  /*b670*/  ISETP.NE.AND.EX P1, PT, RZ, UR9, PT, P1 ;  /* 0x00000009ff007c0c */ /* 0x000fe2000bf25310 */
[----:B------:R-:W-:Y:S01]  /*b680*/  IMAD.WIDE.U32 R4, R7, UR4, R16 ;  /* 0x0000000407047c25 */ /* 0x000fe2000f8e0010 */
[----:B------:R-:W-:-:S03]  /*b690*/  ULDC UR4, c[0x0][0x150] ;  /* 0x0000540000047ab9 */ /* 0x000fc60000000800 */
[----:B------:R-:W-:Y:S02]  /*b6a0*/  IMAD R7, R7, UR5, R6 ;  /* 0x0000000507077c24 */ /* 0x000fe4000f8e0206 */
[----:B------:R-:W-:Y:S01]  /*b6b0*/  FMUL R6, R9, UR4 ;  /* 0x0000000409067c20 */ /* 0x000fe20008400000 */
[----:B------:R-:W-:Y:S01]  /*b6c0*/  ULDC UR4, c[0x0][0x618] ;  /* 0x0001860000047ab9 */ /* 0x000fe20000000800 */
[----:B------:R-:W-:Y:S01]  /*b6d0*/  ULDC UR5, c[0x0][0x154] ;  /* 0x0000550000057ab9 */ /* 0x000fe20000000800 */
[----:B------:R-:W-:-:S03]  /*b6e0*/  IMAD.IADD R5, R5, 0x1, R7 ;  /* 0x0000000105057824 */ /* 0x000fc600078e0207 */
[----:B------:R-:W3:Y:S02]  /*b6f0*/  F2I.U32.TRUNC.NTZ R6, R6 ;  /* 0x0000000600067305 */ /* 0x000ee4000020f000 */
[----:B------:R-:W-:Y:S02]  /*b700*/  SHF.R.U64 R9, R4, UR4, R5 ;  /* 0x0000000404097c19 */ /* 0x000fe40008001205 */
[----:B-1----:R-:W-:-:S05]  /*b710*/  I2FP.F32.U32 R4, R14 ;  /* 0x0000000e00047245 */ /* 0x002fca0000201000 */
[----:B------:R-:W-:Y:S01]  /*b720*/  FMUL R22, R4, UR5 ;  /* 0x0000000504167c20 */ /* 0x000fe20008400000 */
[----:B------:R-:W-:Y:S01]  /*b730*/  SHF.R.U32.HI R4, RZ, UR4, R5 ;  /* 0x00000004ff047c19 */ /* 0x000fe20008011605 */
[----:B------:R-:W-:-:S03]  /*b740*/  ULDC UR4, c[0x0][0x658] ;  /* 0x0001960000047ab9 */ /* 0x000fc60000000800 */
[--C-:B------:R-:W-:Y:S01]  /*b750*/  SHF.R.U64 R20, R9, UR6, R4.reuse ;  /* 0x0000000609147c19 */ /* 0x100fe20008001204 */
[----:B------:R-:W1:Y:S01]  /*b760*/  F2I.U32.TRUNC.NTZ R22, R22 ;  /* 0x0000001600167305 */ /* 0x000e62000020f000 */
[----:B------:R-:W-:Y:S01]  /*b770*/  SHF.R.U32.HI R5, RZ, UR6, R4 ;  /* 0x00000006ff057c19 */ /* 0x000fe20008011604 */
[----:B---3--:R-:W-:-:S03]  /*b780*/  IMAD.MOV R6, RZ, RZ, -R6 ;  /* 0x000000ffff067224 */ /* 0x008fc600078e0a06 */
[----:B------:R-:W-:Y:S01]  /*b790*/  SHF.R.U64 R18, R20, UR4, R5 ;  /* 0x0000000414127c19 */ /* 0x000fe20008001205 */
[----:B--2---:R-:W-:Y:S01]  /*b7a0*/  IMAD R15, R24, R6, R15 ;  /* 0x00000006180f7224 */ /* 0x004fe200078e020f */
[----:B------:R-:W-:-:S03]  /*b7b0*/  SHF.R.U32.HI R23, RZ, UR4, R5 ;  /* 0x00000004ff177c19 */ /* 0x000fc60008011605 */
[----:B------:R-:W-:Y:S02]  /*b7c0*/  IMAD.MOV.U32 R4, RZ, RZ, R18 ;  /* 0x000000ffff047224 */ /* 0x000fe400078e0012 */
[----:B------:R-:W-:Y:S01]  /*b7d0*/  IMAD.MOV.U32 R5, RZ, RZ, R23 ;  /* 0x000000ffff057224 */ /* 0x000fe200078e0017 */
[----:B-1----:R-:W-:Y:S06]  /*b7e0*/  @!P1 BRA `(.L_x_225) ;  /* 0x0000000000289947 */ /* 0x002fec0003800000 */
[----:B------:R-:W-:Y:S02]  /*b7f0*/  ULDC UR4, c[0x0][0x64c] ;  /* 0x0001930000047ab9 */ /* 0x000fe40000000800 */
[----:B------:R-:W-:-:S05]  /*b800*/  IADD3 R5, P1, R18, UR4, RZ ;  /* 0x0000000412057c10 */ /* 0x000fca000ff3e0ff */
[----:B------:R-:W-:-:S04]  /*b810*/  IMAD.X R23, RZ, RZ, R23, P1 ;  /* 0x000000ffff177224 */ /* 0x000fc800008e0617 */
[----:B------:R-:W-:-:S04]  /*b820*/  IMAD.WIDE.U32 R6, R23, UR8, RZ ;  /* 0x0000000817067c25 */ /* 0x000fc8000f8e00ff */
[----:B------:R-:W-:-:S04]  /*b830*/  IMAD.WIDE.U32 R6, P1, R5, UR9, R6 ;  /* 0x0000000905067c25 */ /* 0x000fc8000f820006 */
[----:B------:R-:W-:-:S04]  /*b840*/  IMAD.WIDE.U32 R4, R5, UR8, RZ ;  /* 0x0000000805047c25 */ /* 0x000fc8000f8e00ff */
[----:B------:R-:W-:Y:S01]  /*b850*/  IMAD.MOV.U32 R4, RZ, RZ, R7 ;  /* 0x000000ffff047224 */ /* 0x000fe200078e0007 */
[----:B------:R-:W-:Y:S01]  /*b860*/  IADD3 RZ, P3, R5, R6, RZ ;  /* 0x0000000605ff7210 */ /* 0x000fe20007f7e0ff */
[----:B------:R-:W-:-:S04]  /*b870*/  IMAD.X R5, RZ, RZ, RZ, P1 ;  /* 0x000000ffff057224 */ /* 0x000fc800008e06ff */
[----:B------:R-:W-:-:S08]  /*b880*/  IMAD.WIDE.U32.X R4, R23, UR9, R4, P3 ;  /* 0x0000000917047c25 */ /* 0x000fd000098e0404 */
.L_x_225:
[----:B------:R-:W-:Y:S01]  /*b890*/  ISETP.NE.AND P1, PT, R2, 0x1, PT ;  /* 0x000000010200780c */ /* 0x000fe20003f25270 */
[----:B------:R-:W-:Y:S01]  /*b8a0*/  ULDC UR4, c[0x0][0x648] ;  /* 0x0001920000047ab9 */ /* 0x000fe20000000800 */
[----:B------:R-:W-:Y:S01]  /*b8b0*/  LOP3.LUT R20, R20, UR17, RZ, 0xc0, !PT ;  /* 0x0000001114147c12 */ /* 0x000fe2000f8ec0ff */
[----:B------:R-:W-:Y:S01]  /*b8c0*/  IMAD.MOV R22, RZ, RZ, -R22 ;  /* 0x000000ffff167224 */ /* 0x000fe200078e0a16 */
[----:B------:R-:W-:Y:S01]  /*b8d0*/  SHF.R.U64 R5, R4, UR4, R5 ;  /* 0x0000000404057c19 */ /* 0x000fe20008001205 */
[----:B------:R-:W-:Y:S01]  /*b8e0*/  ULDC UR4, c[0x0][0x638] ;  /* 0x00018e0000047ab9 */ /* 0x000fe20000000800 */
[----:B------:R-:W-:Y:S01]  /*b8f0*/  LOP3.LUT R9, R9, UR16, RZ, 0xc0, !PT ;  /* 0x0000001009097c12 */ /* 0x000fe2000f8ec0ff */
[----:B------:R-:W-:Y:S01]  /*b900*/  ULDC UR5, c[0x0][0x610] ;  /* 0x0001840000057ab9 */ /* 0x000fe20000000800 */
[----:B------:R-:W-:Y:S02]  /*b910*/  IMAD.MOV.U32 R4, RZ, RZ, 0x1 ;  /* 0x00000001ff047424 */ /* 0x000fe400078e00ff */
[----:B------:R-:W-:-:S02]  /*b920*/  IMAD.MOV R7, RZ, RZ, -R5 ;  /* 0x000000ffff077224 */ /* 0x000fc400078e0a05 */
[----:B------:R-:W-:Y:S02]  /*b930*/  IMAD R20, R5, UR18, R20 ;  /* 0x0000001205147c24 */ /* 0x000fe4000f8e0214 */
[----:B0-----:R-:W-:Y:S02]  /*b940*/  @P1 IMAD R15, R21, R22, R14 ;  /* 0x00000016150f1224 */ /* 0x001fe400078e020e */
[----:B------:R-:W-:Y:S01]  /*b950*/  IMAD R18, R7, UR4, R18 ;  /* 0x0000000407127c24 */ /* 0x000fe2000f8e0212 */
[----:B------:R-:W-:Y:S01]  /*b960*/  ULDC UR4, c[0x0][0x600] ;  /* 0x0001800000047ab9 */ /* 0x000fe20000000800 */
[----:B------:R-:W-:Y:S02]  /*b970*/  IMAD R15, R20, UR5, R15 ;  /* 0x00000005140f7c24 */ /* 0x000fe4000f8e020f */
[----:B------:R-:W-:-:S05]  /*b980*/  IMAD R18, R18, UR4, R9 ;  /* 0x0000000412127c24 */ /* 0x000fca000f8e0209 */
[----:B------:R-:W-:Y:S02]  /*b990*/  SEL R9, R18, R15, !P1 ;  /* 0x0000000f12097207 */ /* 0x000fe40004800000 */
[----:B------:R-:W-:-:S07]  /*b9a0*/  SEL R7, R15, R18, !P1 ;  /* 0x000000120f077207 */ /* 0x000fce0004800000 */
.L_x_223:
[----:B------:R-:W-:Y:S05]  /*b9b0*/  BSYNC B1 ;  /* 0x0000000000017941 */ /* 0x000fea0003800000 */
.L_x_222:
[----:B------:R-:W-:-:S13]  /*b9c0*/  LOP3.LUT P1, RZ, R4, 0xff, RZ, 0xc0, !PT ;  /* 0x000000ff04ff7812 */ /* 0x000fda000782c0ff */
[----:B------:R-:W-:Y:S05]  /*b9d0*/  @P1 BRA `(.L_x_226) ;  /* 0xfffffff4004c1947 */ /* 0x000fea000383ffff */
[----:B------:R-:W-:Y:S05]  /*b9e0*/  BSYNC B0 ;  /* 0x0000000000007941 */ /* 0x000fea0003800000 */
.L_x_214:
[----:B------:R-:W-:-:S03]  /*b9f0*/  UMOV UR4, 0xffffffff ;  /* 0xffffffff00047882 */ /* 0x000fc60000000000 */
[----:B------:R-:W-:Y:S05]  /*ba00*/  BRA.DIV UR4, `(.L_x_227) ;  /* 0x0000000204f47947 */ /* 0x000fea000b800000 */
[----:B------:R-:W-:-:S13]  /*ba10*/  ELECT P6, URZ, PT ;  /* 0x00000000003f782f */ /* 0x000fda00038c0000 */
.L_x_240:
[----:B------:R-:W-:Y:S04]  /*ba20*/  BSSY B0, `(.L_x_228) ;  /* 0x0000022000007945 */ /* 0x000fe80003800000 */
[----:B------:R-:W-:Y:S05]  /*ba30*/  @!P6 BRA `(.L_x_229) ;  /* 0x000000000080e947 */ /* 0x000fea0003800000 */
[----:B------:R-:W-:-:S04]  /*ba40*/  LOP3.LUT R19, R19, 0x2, RZ, 0xfc, !PT ;  /* 0x0000000213137812 */ /* 0x000fc800078efcff */
[----:B------:R-:W-:-:S13]  /*ba50*/  ISETP.NE.AND P0, PT, R19, 0x3, PT ;  /* 0x000000031300780c */ /* 0x000fda0003f05270 */
[----:B------:R-:W-:Y:S05]  /*ba60*/  @!P0 BRA `(.L_x_230) ;  /* 0x0000000000048947 */ /* 0x000fea0003800000 */
[----:B------:R-:W-:Y:S01]  /*ba70*/  BPT.TRAP 0x1 ;  /* 0x000000040000795c */ /* 0x000fe20000300000 */
.L_x_230:
[----:B------:R-:W0:Y:S01]  /*ba80*/  S2R R3, SR_CgaCtaId ;  /* 0x0000000000037919 */ /* 0x000e220000008800 */
[----:B------:R-:W-:-:S04]  /*ba90*/  MOV R2, 0x400 ;  /* 0x0000040000027802 */ /* 0x000fc80000000f00 */
[----:B0-----:R-:W-:Y:S02]  /*baa0*/  LEA R3, R3, R2, 0x18 ;  /* 0x0000000203037211 */ /* 0x001fe400078ec0ff */
[----:B------:R-:W-:-:S03]  /*bab0*/  SHF.L.U32 R2, R0, 0x1f, RZ ;  /* 0x0000001f00027819 */ /* 0x000fc600000006ff */
[----:B------:R-:W-:-:S04]  /*bac0*/  VIADD R3, R3, 0x18 ;  /* 0x0000001803037836 */ /* 0x000fc80000000000 */
[C---:B------:R-:W-:Y:S02]  /*bad0*/  IMAD R7, R12.reuse, 0x8, R3 ;  /* 0x000000080c077824 */ /* 0x040fe400078e0203 */
[----:B------:R-:W-:Y:S02]  /*bae0*/  VIADD R12, R12, 0x1 ;  /* 0x000000010c0c7836 */ /* 0x000fe40000000000 */
[----:B------:R-:W0:Y:S03]  /*baf0*/  SYNCS.PHASECHK.TRANS64.TRYWAIT P0, [R7+URZ], R2 ;  /* 0x00000002070075a7 */ /* 0x000e26000800017f */
[----:B------:R-:W-:-:S04]  /*bb00*/  ISETP.NE.AND P1, PT, R12, 0x3, PT ;  /* 0x000000030c00780c */ /* 0x000fc80003f25270 */
[----:B------:R-:W-:Y:S02]  /*bb10*/  SEL R5, RZ, 0x1, P1 ;  /* 0x00000001ff057807 */ /* 0x000fe40000800000 */
[----:B------:R-:W-:Y:S02]  /*bb20*/  SEL R12, R12, RZ, P1 ;  /* 0x000000ff0c0c7207 */ /* 0x000fe40000800000 */
[----:B------:R-:W-:-:S03]  /*bb30*/  LOP3.LUT R5, R0, R5, RZ, 0x3c, !PT ;  /* 0x0000000500057212 */ /* 0x000fc600078e3cff */
[----:B------:R-:W-:Y:S01]  /*bb40*/  IMAD R9, R12, 0x8, R3 ;  /* 0x000000080c097824 */ /* 0x000fe200078e0203 */
[----:B------:R-:W-:Y:S01]  /*bb50*/  SHF.L.U32 R4, R5, 0x1f, RZ ;  /* 0x0000001f05047819 */ /* 0x000fe200000006ff */
[----:B0-----:R-:W-:Y:S06]  /*bb60*/  @!P0 BRA `(.L_x_231) ;  /* 0x0000000000bc8947 */ /* 0x001fec0003800000 */
.L_x_241:
[----:B------:R-:W1:Y:S01]  /*bb70*/  SYNCS.PHASECHK.TRANS64.TRYWAIT P0, [R9+URZ], R4 ;  /* 0x00000004090075a7 */ /* 0x000e62000800017f */
[----:B------:R-:W-:-:S05]  /*bb80*/  VIADD R0, R12, 0x1 ;  /* 0x000000010c007836 */ /* 0x000fca0000000000 */
[----:B------:R-:W-:-:S04]  /*bb90*/  ISETP.NE.AND P1, PT, R0, 0x3, PT ;  /* 0x000000030000780c */ /* 0x000fc80003f25270 */
[----:B0-----:R-:W-:Y:S02]  /*bba0*/  SEL R2, RZ, 0x1, P1 ;  /* 0x00000001ff027807 */ /* 0x001fe40000800000 */
[----:B------:R-:W-:Y:S02]  /*bbb0*/  SEL R0, R0, RZ, P1 ;  /* 0x000000ff00007207 */ /* 0x000fe40000800000 */
[----:B------:R-:W-:Y:S01]  /*bbc0*/  LOP3.LUT R2, R5, R2, RZ, 0x3c, !PT ;  /* 0x0000000205027212 */ /* 0x000fe200078e3cff */
[----:B-1----:R-:W-:Y:S06]  /*bbd0*/  @!P0 BRA `(.L_x_232) ;  /* 0x0000000000b48947 */ /* 0x002fec0003800000 */
.L_x_242:
[----:B------:R-:W-:Y:S01]  /*bbe0*/  IMAD R3, R0, 0x8, R3 ;  /* 0x0000000800037824 */ /* 0x000fe200078e0203 */
[----:B------:R-:W-:-:S07]  /*bbf0*/  SHF.L.U32 R0, R2, 0x1f, RZ ;  /* 0x0000001f02007819 */ /* 0x000fce00000006ff */
.L_x_233:
[----:B-1----:R1:W2:Y:S02]  /*bc00*/  SYNCS.PHASECHK.TRANS64.TRYWAIT P0, [R3+URZ], R0 ;  /* 0x00000000030075a7 */ /* 0x0022a4000800017f */
[----:B--2---:R-:W-:Y:S05]  /*bc10*/  @!P0 NANOSLEEP.SYNCS 0x989680 ;  /* 0x009896800000895d */ /* 0x004fea0003900000 */
[----:B------:R-:W2:Y:S02]  /*bc20*/  @!P0 SYNCS.PHASECHK.TRANS64 P0, [R3+URZ], R0 ;  /* 0x00000000030085a7 */ /* 0x000ea4000800007f */
[----:B--2---:R-:W-:Y:S05]  /*bc30*/  @!P0 BRA `(.L_x_233) ;  /* 0xfffffffc00f08947 */ /* 0x004fea000383ffff */
.L_x_229:
[----:B------:R-:W-:Y:S05]  /*bc40*/  BSYNC B0 ;  /* 0x0000000000007941 */ /* 0x000fea0003800000 */
.L_x_228:
[----:B------:R-:W-:Y:S05]  /*bc50*/  EXIT ;  /* 0x000000000000794d */ /* 0x000fea0003800000 */
.L_x_17:
[----:B---3--:R3:W4:Y:S02]  /*bc60*/  SYNCS.PHASECHK.TRANS64.TRYWAIT P1, [R3+URZ], R0 ;  /* 0x00000000030075a7 */ /* 0x008724000802017f */
[----:B----4-:R-:W-:Y:S05]  /*bc70*/  @!P1 NANOSLEEP.SYNCS 0x989680 ;  /* 0x009896800000995d */ /* 0x010fea0003900000 */
[----:B------:R-:W4:Y:S02]  /*bc80*/  @!P1 SYNCS.PHASECHK.TRANS64 P1, [R3+URZ], R0 ;  /* 0x00000000030095a7 */ /* 0x000f24000802007f */
[----:B----4-:R-:W-:Y:S05]  /*bc90*/  @!P1 BRA `(.L_x_17) ;  /* 0xfffffffc00f09947 */ /* 0x010fea000383ffff */
[----:B------:R-:W-:Y:S05]  /*bca0*/  BRA `(.L_x_16) ;  /* 0xffffff5400507947 */ /* 0x000fea000383ffff */
.L_x_22:
[----:B-1----:R-:W-:-:S04]  /*bcb0*/  IMAD.U32 R5, RZ, RZ, UR8 ;  /* 0x00000008ff057e24 */ /* 0x002fc8000f8e00ff */
[----:B------:R1:W2:Y:S03]  /*bcc0*/  SYNCS.PHASECHK.TRANS64.TRYWAIT P1, [R5+URZ], R4 ;  /* 0x00000004050075a7 */ /* 0x0002a6000802017f */
[----:B--2---:R-:W-:Y:S05]  /*bcd0*/  @!P1 NANOSLEEP.SYNCS 0x989680 ;  /* 0x009896800000995d */ /* 0x004fea0003900000 */
[----:B------:R-:W2:Y:S02]  /*bce0*/  @!P1 SYNCS.PHASECHK.TRANS64 P1, [R5+URZ], R4 ;  /* 0x00000004050095a7 */ /* 0x000ea4000802007f */
[----:B--2---:R-:W-:Y:S05]  /*bcf0*/  @!P1 BRA `(.L_x_22) ;  /* 0xfffffffc00ec9947 */ /* 0x004fea000383ffff */
[----:B------:R-:W-:Y:S05]  /*bd00*/  BRA `(.L_x_21) ;  /* 0xffffff6800087947 */ /* 0x000fea000383ffff */
.L_x_215:
[----:B------:R-:W-:Y:S01]  /*bd10*/  BSSY B1, `(.L_x_234) ;  /* 0x0000006000017945 */ /* 0x000fe20003800000 */
[----:B------:R-:W-:-:S07]  /*bd20*/  IMAD.MOV.U32 R15, RZ, RZ, -0x1 ;  /* 0xffffffffff0f7424 */ /* 0x000fce00078e00ff */
[----:B------:R-:W-:Y:S05]  /*bd30*/  WARPSYNC.COLLECTIVE R15, `(.L_x_235) ;  /* 0x000000000f0c7348 */ /* 0x000fea0003c00000 */
[----:B------:R-:W-:Y:S02]  /*bd40*/  ELECT P6, UR62, PT ;  /* 0x00000000003e782f */ /* 0x000fe400038c0000 */
[----:B------:R-:W-:Y:S01]  /*bd50*/  MOV R14, UR62 ;  /* 0x0000003e000e7c02 */ /* 0x000fe20008000f00 */
[----:B------:R-:W-:Y:S10]  /*bd60*/  ENDCOLLECTIVE ;  /* 0x000000000000791b */ /* 0x000ff40003800000 */
.L_x_235:
[----:B------:R-:W-:Y:S05]  /*bd70*/  BSYNC B1 ;  /* 0x0000000000017941 */ /* 0x000fea0003800000 */
.L_x_234:
[----:B------:R-:W-:Y:S05]  /*bd80*/  BRA `(.L_x_236) ;  /* 0xfffffff0006c7947 */ /* 0x000fea000383ffff */
.L_x_218:
[----:B0-----:R0:W1:Y:S02]  /*bd90*/  SYNCS.PHASECHK.TRANS64.TRYWAIT P1, [R14+URZ+0x18], R7 ;  /* 0x000018070e0075a7 */ /* 0x001064000802017f */
[----:B-1----:R-:W-:Y:S05]  /*bda0*/  @!P1 NANOSLEEP.SYNCS 0x989680 ;  /* 0x009896800000995d */ /* 0x002fea0003900000 */
[----:B------:R-:W1:Y:S02]  /*bdb0*/  @!P1 SYNCS.PHASECHK.TRANS64 P1, [R14+URZ+0x18], R7 ;  /* 0x000018070e0095a7 */ /* 0x000e64000802007f */
[----:B-1----:R-:W-:Y:S05]  /*bdc0*/  @!P1 BRA `(.L_x_218) ;  /* 0xfffffffc00f09947 */ /* 0x002fea000383ffff */
[----:B------:R-:W-:Y:S05]  /*bdd0*/  BRA `(.L_x_237) ;  /* 0xfffffff000a07947 */ /* 0x000fea000383ffff */
.L_x_227:
[----:B------:R-:W-:Y:S01]  /*bde0*/  BSSY B0, `(.L_x_238) ;  /* 0x0000006000007945 */ /* 0x000fe20003800000 */
[----:B------:R-:W-:-:S07]  /*bdf0*/  IMAD.MOV.U32 R15, RZ, RZ, -0x1 ;  /* 0xffffffffff0f7424 */ /* 0x000fce00078e00ff */
[----:B------:R-:W-:Y:S05]  /*be00*/  WARPSYNC.COLLECTIVE R15, `(.L_x_239) ;  /* 0x000000000f0c7348 */ /* 0x000fea0003c00000 */
[----:B------:R-:W-:Y:S02]  /*be10*/  ELECT P6, UR62, PT ;  /* 0x00000000003e782f */ /* 0x000fe400038c0000 */
[----:B------:R-:W-:Y:S01]  /*be20*/  MOV R14, UR62 ;  /* 0x0000003e000e7c02 */ /* 0x000fe20008000f00 */
[----:B------:R-:W-:Y:S10]  /*be30*/  ENDCOLLECTIVE ;  /* 0x000000000000791b */ /* 0x000ff40003800000 */
.L_x_239:
[----:B------:R-:W-:Y:S05]  /*be40*/  BSYNC B0 ;  /* 0x0000000000007941 */ /* 0x000fea0003800000 */
.L_x_238:
[----:B------:R-:W-:Y:S05]  /*be50*/  BRA `(.L_x_240) ;  /* 0xfffffff800f07947 */ /* 0x000fea000383ffff */
.L_x_231:
[----:B0-----:R0:W1:Y:S02]  /*be60*/  SYNCS.PHASECHK.TRANS64.TRYWAIT P0, [R7+URZ], R2 ;  /* 0x00000002070075a7 */ /* 0x001064000800017f */
[----:B-1----:R-:W-:Y:S05]  /*be70*/  @!P0 NANOSLEEP.SYNCS 0x989680 ;  /* 0x009896800000895d */ /* 0x002fea0003900000 */
[----:B------:R-:W1:Y:S02]  /*be80*/  @!P0 SYNCS.PHASECHK.TRANS64 P0, [R7+URZ], R2 ;  /* 0x00000002070085a7 */ /* 0x000e64000800007f */
[----:B-1----:R-:W-:Y:S05]  /*be90*/  @!P0 BRA `(.L_x_231) ;  /* 0xfffffffc00f08947 */ /* 0x002fea000383ffff */
[----:B------:R-:W-:Y:S05]  /*bea0*/  BRA `(.L_x_241) ;  /* 0xfffffffc00307947 */ /* 0x000fea000383ffff */
.L_x_232:
[----:B0-----:R0:W1:Y:S02]  /*beb0*/  SYNCS.PHASECHK.TRANS64.TRYWAIT P0, [R9+URZ], R4 ;  /* 0x00000004090075a7 */ /* 0x001064000800017f */
[----:B-1----:R-:W-:Y:S05]  /*bec0*/  @!P0 NANOSLEEP.SYNCS 0x989680 ;  /* 0x009896800000895d */ /* 0x002fea0003900000 */
[----:B------:R-:W1:Y:S02]  /*bed0*/  @!P0 SYNCS.PHASECHK.TRANS64 P0, [R9+URZ], R4 ;  /* 0x00000004090085a7 */ /* 0x000e64000800007f */
[----:B-1----:R-:W-:Y:S05]  /*bee0*/  @!P0 BRA `(.L_x_232) ;  /* 0xfffffffc00f08947 */ /* 0x002fea000383ffff */
[----:B------:R-:W-:Y:S05]  /*bef0*/  BRA `(.L_x_242) ;  /* 0xfffffffc00387947 */ /* 0x000fea000383ffff */
.L_x_243:
[----:B------:R-:W-:-:S00]  /*bf00*/  BRA `(.L_x_243) ;  /* 0xfffffffc00fc7947 */ /* 0x000fc0000383ffff */
[----:B------:R-:W-:-:S00]  /*bf10*/  NOP ;  /* 0x0000000000007918 */ /* 0x000fc00000000000 */
        /* <DEDUP_REMOVED lines=14> */
.L_x_244:


//--------------------- .nv.global.init           --------------------------
	.section	.nv.global.init,"aw",@progbits
.nv.global.init:
	.type		$str$22,@object
	.size		$str$22,($str$23 - $str$22)
$str$22:
        /*0000*/ 	.byte	0x6b, 0x5f, 0x74, 0x69, 0x6c, 0x65, 0x5f, 0x63, 0x6f, 0x75, 0x6e, 0x74, 0x20, 0x3e, 0x3d, 0x20
        /*0010*/ 	.byte	0x31, 0x00
	.type		$str$23,@object
	.size		$str$23,(__unnamed_1 - $str$23)
$str$23:
        /*0012*/ 	.byte	0x2f, 0x74, 0x6d, 0x70, 0x2f, 0x63, 0x75, 0x74, 0x6c, 0x61, 0x73, 0x73, 0x5f, 0x73, 0x77, 0x65
        /*0022*/ 	.byte	0x65, 0x70, 0x5f, 0x73, 0x72, 0x63, 0x2f, 0x69, 0x6e, 0x63, 0x6c, 0x75, 0x64, 0x65, 0x2f, 0x63
        /*0032*/ 	.byte	0x75, 0x74, 0x6c, 0x61, 0x73, 0x73, 0x2f, 0x67, 0x65, 0x6d, 0x6d, 0x2f, 0x63, 0x6f, 0x6c, 0x6c
        /*0042*/ 	.byte	0x65, 0x63, 0x74, 0x69, 0x76, 0x65, 0x2f, 0x73, 0x6d, 0x39, 0x30, 0x5f, 0x6d, 0x6d, 0x61, 0x5f
        /*0052*/ 	.byte	0x74, 0x6d, 0x61, 0x5f, 0x67, 0x6d, 0x6d, 0x61, 0x5f, 0x73, 0x73, 0x5f, 0x77, 0x61, 0x72, 0x70
        /*0062*/ 	.byte	0x73, 0x70, 0x65, 0x63, 0x69, 0x61, 0x6c, 0x69, 0x7a, 0x65, 0x64, 0x2e, 0x68, 0x70, 0x70, 0x00
	.type		__unnamed_1,@object
	.size		__unnamed_1,(.L_0 - __unnamed_1)
__unnamed_1:
        /*0072*/ 	.byte	0x76, 0x6f, 0x69, 0x64, 0x20, 0x63, 0x75, 0x74, 0x6c, 0x61, 0x73, 0x73, 0x3a, 0x3a, 0x67, 0x65
        /* <DEDUP_REMOVED lines=179> */
        /*0bb2*/ 	.byte	0x64, 0x65, 0x6e, 0x74, 0x69, 0x74, 0x79, 0x5d, 0x00
.L_0:


//--------------------- .nv.shared._ZN7cutlass13device_kernelINS_4gemm6kernel13GemmUniversalIN4cute5tupleIJiiiiEEENS1_10collective13CollectiveMmaINS1_34MainloopSm90TmaGmmaWarpSpecializedILi3ENS5_IJNS4_1CILi1EEESB_SB_EEENS1_35KernelTmaWarpSpecializedCooperativeEEENS5_IJNSA_ILi512EEENSA_ILi48EEENSA_ILi64EEEEEENS_6half_tENS5_IJlSB_lEEESJ_SK_NS4_8TiledMMAINS4_8MMA_AtomIJNS4_4SM904GMMA25MMA_64x16x16_F32F16F16_SSILNSO_5MajorE0ELSQ_0ELNSO_7ScaleInE1ELSR_1EEEEEENS4_6LayoutINS5_IJNSA_ILi2EEESB_SB_EEENS5_IJSB_NSA_ILi0EEESX_EEEEENS5_IJNS4_10UnderscoreES10_S10_EEEEENS4_13SM90_TMA_LOADENS4_14ComposedLayoutINS4_7SwizzleILi3ELi4ELi3EEENS4_18smem_ptr_flag_bitsILi16EEENSU_INS5_IJNSA_ILi8EEESH_EEENS5_IJSH_SB_EEEEEEEvNS4_8identityES13_S1D_vS1E_EENS_8epilogue10collective6detail29Sm90TmaWarpSpecializedAdapterINS1H_15DefaultEpilogueISJ_SK_SK_NS1G_6thread17LinearCombinationISJ_Li1EffLNS1L_9ScaleType4KindE0ELNS_15FloatRoundStyleE2ESJ_EENS1_15EpilogueDefaultEEEEEvvEEEEvNT_6ParamsE --------------------------
	.section	.nv.shared._ZN7cutlass13device_kernelINS_4gemm6kernel13GemmUniversalIN4cute5tupleIJiiiiEEENS1_10collective13CollectiveMmaINS1_34MainloopSm90TmaGmmaWarpSpecializedILi3ENS5_IJNS4_1CILi1EEESB_SB_EEENS1_35KernelTmaWarpSpecializedCooperativeEEENS5_IJNSA_ILi512EEENSA_ILi48EEENSA_ILi64EEEEEENS_6half_tENS5_IJlSB_lEEESJ_SK_NS4_8TiledMMAINS4_8MMA_AtomIJNS4_4SM904GMMA25MMA_64x16x16_F32F16F16_SSILNSO_5MajorE0ELSQ_0ELNSO_7ScaleInE1ELSR_1EEEEEENS4_6LayoutINS5_IJNSA_ILi2EEESB_SB_EEENS5_IJSB_NSA_ILi0EEESX_EEEEENS5_IJNS4_10UnderscoreES10_S10_EEEEENS4_13SM90_TMA_LOADENS4_14ComposedLayoutINS4_7SwizzleILi3ELi4ELi3EEENS4_18smem_ptr_flag_bitsILi16EEENSU_INS5_IJNSA_ILi8EEESH_EEENS5_IJSH_SB_EEEEEEEvNS4_8identityES13_S1D_vS1E_EENS_8epilogue10collective6detail29Sm90TmaWarpSpecializedAdapterINS1H_15DefaultEpilogueISJ_SK_SK_NS1G_6thread17LinearCombinationISJ_Li1EffLNS1L_9ScaleType4KindE0ELNS_15FloatRoundStyleE2ESJ_EENS1_15EpilogueDefaultEEEEEvvEEEEvNT_6ParamsE,"aw",@nobits
	.sectionflags	@""
	.align	16
	.zero		1024


//--------------------- .nv.shared.reserved.0     --------------------------
	.section	.nv.shared.reserved.0,"aw",@nobits
	.weak		__nv_reservedSMEM_offset_0_alias
	.size		__nv_reservedSMEM_offset_0_alias, 0, 0
	.other		__nv_reservedSMEM_offset_0_alias,@"STO_CUDA_RESERVED_SHARED STV_DEFAULT"
__nv_reservedSMEM_offset_0_alias:
	.zero		0


//--------------------- .nv.global                --------------------------
	.section	.nv.global,"aw",@nobits
.nv.global:
	.type		_ZN39_INTERNAL_43c70f7a_4_k_cu_802787b0_60494cute1_E,@object
	.size		_ZN39_INTERNAL_43c70f7a_4_k_cu_802787b0_60494cute1_E,(_ZN39_INTERNAL_43c70f7a_4_k_cu_802787b0_60494cuda3std3__45__cpo6cbeginE - _ZN39_INTERNAL_43c70f7a_4_k_cu_802787b0_60494cute1_E)
_ZN39_INTERNAL_43c70f7a_4_k_cu_802787b0_60494cute1_E:
	.zero		1
	.type		_ZN39_INTERNAL_43c70f7a_4_k_cu_802787b0_60494cuda3std3__45__cpo6cbeginE,@object
	.size		_ZN39_INTERNAL_43c70f7a_4_k_cu_802787b0_60494cuda3std3__45__cpo6cbeginE,(_ZN39_INTERNAL_43c70f7a_4_k_cu_802787b0_60494cuda3std3__48in_placeE - _ZN39_INTERNAL_43c70f7a_4_k_cu_802787b0_60494cuda3std3__45__cpo6cbeginE)
_ZN39_INTERNAL_43c70f7a_4_k_cu_802787b0_60494cuda3std3__45__cpo6cbeginE:
	.zero		1
	.type		_ZN39_INTERNAL_43c70f7a_4_k_cu_802787b0_60494cuda3std3__48in_placeE,@object
	.size		_ZN39_INTERNAL_43c70f7a_4_k_cu_802787b0_60494cuda3std3__48in_placeE,(_ZN39_INTERNAL_43c70f7a_4_k_cu_802787b0_60494cuda3std6ranges3__45__cpo9iter_moveE - _ZN39_INTERNAL_43c70f7a_4_k_cu_802787b0_60494cuda3std3__48in_placeE)
_ZN39_INTERNAL_43c70f7a_4_k_cu_802787b0_60494cuda3std3__48in_placeE:
	.zero		1
	.type		_ZN39_INTERNAL_43c70f7a_4_k_cu_802787b0_60494cuda3std6ranges3__45__cpo9iter_moveE,@object
	.size		_ZN39_INTERNAL_43c70f7a_4_k_cu_802787b0_60494cuda3std6ranges3__45__cpo9iter_moveE,(_ZN39_INTERNAL_43c70f7a_4_k_cu_802787b0_60494cuda3std3__45__cpo5beginE - _ZN39_INTERNAL_43c70f7a_4_k_cu_802787b0_60494cuda3std6ranges3__45__cpo9iter_moveE)
_ZN39_INTERNAL_43c70f7a_4_k_cu_802787b0_60494cuda3std6ranges3__45__cpo9iter_moveE:
	.zero		1
	.type		_ZN39_INTERNAL_43c70f7a_4_k_cu_802787b0_60494cuda3std3__45__cpo5beginE,@object
	.size		_ZN39_INTERNAL_43c70f7a_4_k_cu_802787b0_60494cuda3std3__45__cpo5beginE,(_ZN39_INTERNAL_43c70f7a_4_k_cu_802787b0_60494cuda3std3__441_GLOBAL__N__43c70f7a_4_k_cu_802787b0_60496ignoreE - _ZN39_INTERNAL_43c70f7a_4_k_cu_802787b0_60494cuda3std3__45__cpo5beginE)
_ZN39_INTERNAL_43c70f7a_4_k_cu_802787b0_60494cuda3std3__45__cpo5beginE:
	.zero		1
	.type		_ZN39_INTERNAL_43c70f7a_4_k_cu_802787b0_60494cuda3std3__441_GLOBAL__N__43c70f7a_4_k_cu_802787b0_60496ignoreE,@object
	.size		_ZN39_INTERNAL_43c70f7a_4_k_cu_802787b0_60494cuda3std3__441_GLOBAL__N__43c70f7a_4_k_cu_802787b0_60496ignoreE,(_ZN39_INTERNAL_43c70f7a_4_k_cu_802787b0_60494cute7productE - _ZN39_INTERNAL_43c70f7a_4_k_cu_802787b0_60494cuda3std3__441_GLOBAL__N__43c70f7a_4_k_cu_802787b0_60496ignoreE)
_ZN39_INTERNAL_43c70f7a_4_k_cu_802787b0_60494cuda3std3__441_GLOBAL__N__43c70f7a_4_k_cu_802787b0_60496ignoreE:
	.zero		1
	.type		_ZN39_INTERNAL_43c70f7a_4_k_cu_802787b0_60494cute7productE,@object
	.size		_ZN39_INTERNAL_43c70f7a_4_k_cu_802787b0_60494cute7productE,(_ZN39_INTERNAL_43c70f7a_4_k_cu_802787b0_60494cuda3std3__45__cpo3endE - _ZN39_INTERNAL_43c70f7a_4_k_cu_802787b0_60494cute7productE)
_ZN39_INTERNAL_43c70f7a_4_k_cu_802787b0_60494cute7productE:
	.zero		1
	.type		_ZN39_INTERNAL_43c70f7a_4_k_cu_802787b0_60494cuda3std3__45__cpo3endE,@object
	.size		_ZN39_INTERNAL_43c70f7a_4_k_cu_802787b0_60494cuda3std3__45__cpo3endE,(_ZN39_INTERNAL_43c70f7a_4_k_cu_802787b0_60494cuda3std3__419piecewise_constructE - _ZN39_INTERNAL_43c70f7a_4_k_cu_802787b0_60494cuda3std3__45__cpo3endE)
_ZN39_INTERNAL_43c70f7a_4_k_cu_802787b0_60494cuda3std3__45__cpo3endE:
	.zero		1
	.type		_ZN39_INTERNAL_43c70f7a_4_k_cu_802787b0_60494cuda3std3__419piecewise_constructE,@object
	.size		_ZN39_INTERNAL_43c70f7a_4_k_cu_802787b0_60494cuda3std3__419piecewise_constructE,(_ZN39_INTERNAL_43c70f7a_4_k_cu_802787b0_60494cuda3std3__45__cpo4cendE - _ZN39_INTERNAL_43c70f7a_4_k_cu_802787b0_60494cuda3std3__419piecewise_constructE)
_ZN39_INTERNAL_43c70f7a_4_k_cu_802787b0_60494cuda3std3__419piecewise_constructE:
	.zero		1
	.type		_ZN39_INTERNAL_43c70f7a_4_k_cu_802787b0_60494cuda3std3__45__cpo4cendE,@object
	.size		_ZN39_INTERNAL_43c70f7a_4_k_cu_802787b0_60494cuda3std3__45__cpo4cendE,(_ZN39_INTERNAL_43c70f7a_4_k_cu_802787b0_60494cuda3std6ranges3__45__cpo4swapE - _ZN39_INTERNAL_43c70f7a_4_k_cu_802787b0_60494cuda3std3__45__cpo4cendE)
_ZN39_INTERNAL_43c70f7a_4_k_cu_802787b0_60494cuda3std3__45__cpo4cendE:
	.zero		1
	.type		_ZN39_INTERNAL_43c70f7a_4_k_cu_802787b0_60494cuda3std6ranges3__45__cpo4swapE,@object
	.size		_ZN39_INTERNAL_43c70f7a_4_k_cu_802787b0_60494cuda3std6ranges3__45__cpo4swapE,(.L_8 - _ZN39_INTERNAL_43c70f7a_4_k_cu_802787b0_60494cuda3std6ranges3__45__cpo4swapE)
_ZN39_INTERNAL_43c70f7a_4_k_cu_802787b0_60494cuda3std6ranges3__45__cpo4swapE:
	.zero		1
.L_8:


//--------------------- .nv.constant0._ZN7cutlass13device_kernelINS_4gemm6kernel13GemmUniversalIN4cute5tupleIJiiiiEEENS1_10collective13CollectiveMmaINS1_34MainloopSm90TmaGmmaWarpSpecializedILi3ENS5_IJNS4_1CILi1EEESB_SB_EEENS1_35KernelTmaWarpSpecializedCooperativeEEENS5_IJNSA_ILi512EEENSA_ILi48EEENSA_ILi64EEEEEENS_6half_tENS5_IJlSB_lEEESJ_SK_NS4_8TiledMMAINS4_8MMA_AtomIJNS4_4SM904GMMA25MMA_64x16x16_F32F16F16_SSILNSO_5MajorE0ELSQ_0ELNSO_7ScaleInE1ELSR_1EEEEEENS4_6LayoutINS5_IJNSA_ILi2EEESB_SB_EEENS5_IJSB_NSA_ILi0EEESX_EEEEENS5_IJNS4_10UnderscoreES10_S10_EEEEENS4_13SM90_TMA_LOADENS4_14ComposedLayoutINS4_7SwizzleILi3ELi4ELi3EEENS4_18smem_ptr_flag_bitsILi16EEENSU_INS5_IJNSA_ILi8EEESH_EEENS5_IJSH_SB_EEEEEEEvNS4_8identityES13_S1D_vS1E_EENS_8epilogue10collective6detail29Sm90TmaWarpSpecializedAdapterINS1H_15DefaultEpilogueISJ_SK_SK_NS1G_6thread17LinearCombinationISJ_Li1EffLNS1L_9ScaleType4KindE0ELNS_15FloatRoundStyleE2ESJ_EENS1_15EpilogueDefaultEEEEEvvEEEEvNT_6ParamsE --------------------------
	.section	.nv.constant0._ZN7cutlass13device_kernelINS_4gemm6kernel13GemmUniversalIN4cute5tupleIJiiiiEEENS1_10collective13CollectiveMmaINS1_34MainloopSm90TmaGmmaWarpSpecializedILi3ENS5_IJNS4_1CILi1EEESB_SB_EEENS1_35KernelTmaWarpSpecializedCooperativeEEENS5_IJNSA_ILi512EEENSA_ILi48EEENSA_ILi64EEEEEENS_6half_tENS5_IJlSB_lEEESJ_SK_NS4_8TiledMMAINS4_8MMA_AtomIJNS4_4SM904GMMA25MMA_64x16x16_F32F16F16_SSILNSO_5MajorE0ELSQ_0ELNSO_7ScaleInE1ELSR_1EEEEEENS4_6LayoutINS5_IJNSA_ILi2EEESB_SB_EEENS5_IJSB_NSA_ILi0EEESX_EEEEENS5_IJNS4_10UnderscoreES10_S10_EEEEENS4_13SM90_TMA_LOADENS4_14ComposedLayoutINS4_7SwizzleILi3ELi4ELi3EEENS4_18smem_ptr_flag_bitsILi16EEENSU_INS5_IJNSA_ILi8EEESH_EEENS5_IJSH_SB_EEEEEEEvNS4_8identityES13_S1D_vS1E_EENS_8epilogue10collective6detail29Sm90TmaWarpSpecializedAdapterINS1H_15DefaultEpilogueISJ_SK_SK_NS1G_6thread17LinearCombinationISJ_Li1EffLNS1L_9ScaleType4KindE0ELNS_15FloatRoundStyleE2ESJ_EENS1_15EpilogueDefaultEEEEEvvEEEEvNT_6ParamsE,"a",@progbits
	.sectionflags	@""
	.align	4
.nv.constant0._ZN7cutlass13device_kernelINS_4gemm6kernel13GemmUniversalIN4cute5tupleIJiiiiEEENS1_10collective13CollectiveMmaINS1_34MainloopSm90TmaGmmaWarpSpecializedILi3ENS5_IJNS4_1CILi1EEESB_SB_EEENS1_35KernelTmaWarpSpecializedCooperativeEEENS5_IJNSA_ILi512EEENSA_ILi48EEENSA_ILi64EEEEEENS_6half_tENS5_IJlSB_lEEESJ_SK_NS4_8TiledMMAINS4_8MMA_AtomIJNS4_4SM904GMMA25MMA_64x16x16_F32F16F16_SSILNSO_5MajorE0ELSQ_0ELNSO_7ScaleInE1ELSR_1EEEEEENS4_6LayoutINS5_IJNSA_ILi2EEESB_SB_EEENS5_IJSB_NSA_ILi0EEESX_EEEEENS5_IJNS4_10UnderscoreES10_S10_EEEEENS4_13SM90_TMA_LOADENS4_14ComposedLayoutINS4_7SwizzleILi3ELi4ELi3EEENS4_18smem_ptr_flag_bitsILi16EEENSU_INS5_IJNSA_ILi8EEESH_EEENS5_IJSH_SB_EEEEEEEvNS4_8identityES13_S1D_vS1E_EENS_8epilogue10collective6detail29Sm90TmaWarpSpecializedAdapterINS1H_15DefaultEpilogueISJ_SK_SK_NS1G_6thread17LinearCombinationISJ_Li1EffLNS1L_9ScaleType4KindE0ELNS_15FloatRoundStyleE2ESJ_EENS1_15EpilogueDefaultEEEEEvvEEEEvNT_6ParamsE:
	.zero		1664


//--------------------- SYMBOLS --------------------------

	.type		.nv.reservedSmem.offset0,@object
	.size		.nv.reservedSmem.offset0,0x4
	.type		__assertfail,@function
